//
// Generated by NVIDIA NVVM Compiler
//
// Compiler Build ID: CL-36424714
// Cuda compilation tools, release 13.0, V13.0.88
// Based on NVVM 20.0.0
//

.version 9.0
.target sm_100
.address_size 64

	// .globl	generate_and_check_keys
.const .align 1 .b8 TARGET_H160[20] = {126, 136, 155, 155, 20, 30, 170, 84, 234, 76, 152, 133, 44, 233, 238, 218, 207, 178, 16, 39};

.visible .entry generate_and_check_keys(
	.param .u64 generate_and_check_keys_param_0,
	.param .u64 generate_and_check_keys_param_1,
	.param .u64 generate_and_check_keys_param_2,
	.param .u64 generate_and_check_keys_param_3,
	.param .u64 generate_and_check_keys_param_4,
	.param .u64 .ptr .align 1 generate_and_check_keys_param_5
)
{
	.local .align 16 .b8 	__local_depot0[1392];
	.reg .b64 	%SP;
	.reg .b64 	%SPL;
	.reg .pred 	%p<57>;
	.reg .b16 	%rs<88>;
	.reg .b32 	%r<2086>;
	.reg .b64 	%rd<250>;

	mov.u64 	%SPL, __local_depot0;
	ld.param.u64 	%rd22, [generate_and_check_keys_param_1];
	add.u64 	%rd1, %SPL, 0;
	add.u64 	%rd2, %SPL, 1344;
	add.u64 	%rd3, %SPL, 1364;
	mov.u32 	%r54, %ctaid.x;
	mov.u32 	%r55, %ntid.x;
	mov.u32 	%r56, %tid.x;
	mad.lo.s32 	%r57, %r54, %r55, %r56;
	cvt.u64.u32 	%rd26, %r57;
	setp.le.u64 	%p1, %rd22, %rd26;
	@%p1 bra 	$L__BB0_42;
	ld.param.u64 	%rd244, [generate_and_check_keys_param_4];
	ld.param.u64 	%rd243, [generate_and_check_keys_param_3];
	ld.param.u64 	%rd242, [generate_and_check_keys_param_2];
	ld.param.u64 	%rd241, [generate_and_check_keys_param_0];
	add.u64 	%rd28, %SPL, 64;
	add.u64 	%rd30, %SPL, 384;
	add.u64 	%rd32, %SPL, 704;
	add.u64 	%rd34, %SPL, 1024;
	mov.u32 	%r64, %ctaid.x;
	mov.u32 	%r65, %ntid.x;
	mov.u32 	%r66, %tid.x;
	mad.lo.s32 	%r67, %r64, %r65, %r66;
	cvt.u64.u32 	%rd35, %r67;
	add.s64 	%rd4, %rd241, %rd35;
	mad.lo.s64 	%rd36, %rd242, %rd4, %rd243;
	shr.u64 	%rd37, %rd36, 4;
	shl.b64 	%rd38, %rd36, 4;
	and.b64  	%rd39, %rd38, 16;
	shl.b64 	%rd40, %rd36, 2;
	and.b64  	%rd41, %rd40, 8;
	or.b64  	%rd42, %rd39, %rd41;
	and.b64  	%rd43, %rd36, 4;
	or.b64  	%rd44, %rd43, %rd42;
	shr.u64 	%rd45, %rd36, 2;
	and.b64  	%rd46, %rd45, 2;
	or.b64  	%rd47, %rd44, %rd46;
	and.b64  	%rd48, %rd37, 1;
	or.b64  	%rd49, %rd48, %rd47;
	shr.u64 	%rd50, %rd36, 6;
	shl.b64 	%rd51, %rd49, 2;
	and.b64  	%rd52, %rd37, 2;
	or.b64  	%rd53, %rd51, %rd52;
	and.b64  	%rd54, %rd50, 1;
	or.b64  	%rd55, %rd54, %rd53;
	shr.u64 	%rd56, %rd36, 8;
	shl.b64 	%rd57, %rd55, 2;
	and.b64  	%rd58, %rd50, 2;
	or.b64  	%rd59, %rd57, %rd58;
	and.b64  	%rd60, %rd56, 1;
	or.b64  	%rd61, %rd60, %rd59;
	shr.u64 	%rd62, %rd36, 10;
	shl.b64 	%rd63, %rd61, 2;
	and.b64  	%rd64, %rd56, 2;
	or.b64  	%rd65, %rd63, %rd64;
	and.b64  	%rd66, %rd62, 1;
	or.b64  	%rd67, %rd66, %rd65;
	shr.u64 	%rd68, %rd36, 12;
	shl.b64 	%rd69, %rd67, 2;
	and.b64  	%rd70, %rd62, 2;
	or.b64  	%rd71, %rd69, %rd70;
	and.b64  	%rd72, %rd68, 1;
	or.b64  	%rd73, %rd72, %rd71;
	shr.u64 	%rd74, %rd36, 14;
	shl.b64 	%rd75, %rd73, 2;
	and.b64  	%rd76, %rd68, 2;
	or.b64  	%rd77, %rd75, %rd76;
	and.b64  	%rd78, %rd74, 1;
	or.b64  	%rd79, %rd78, %rd77;
	shr.u64 	%rd80, %rd36, 16;
	shl.b64 	%rd81, %rd79, 2;
	and.b64  	%rd82, %rd74, 2;
	or.b64  	%rd83, %rd81, %rd82;
	and.b64  	%rd84, %rd80, 1;
	or.b64  	%rd85, %rd84, %rd83;
	shr.u64 	%rd86, %rd36, 18;
	shl.b64 	%rd87, %rd85, 2;
	and.b64  	%rd88, %rd80, 2;
	or.b64  	%rd89, %rd87, %rd88;
	and.b64  	%rd90, %rd86, 1;
	or.b64  	%rd91, %rd90, %rd89;
	shr.u64 	%rd92, %rd36, 20;
	shl.b64 	%rd93, %rd91, 2;
	and.b64  	%rd94, %rd86, 2;
	or.b64  	%rd95, %rd93, %rd94;
	and.b64  	%rd96, %rd92, 1;
	or.b64  	%rd97, %rd96, %rd95;
	shr.u64 	%rd98, %rd36, 22;
	shl.b64 	%rd99, %rd97, 2;
	and.b64  	%rd100, %rd92, 2;
	or.b64  	%rd101, %rd99, %rd100;
	and.b64  	%rd102, %rd98, 1;
	or.b64  	%rd103, %rd102, %rd101;
	shr.u64 	%rd104, %rd36, 24;
	shl.b64 	%rd105, %rd103, 2;
	and.b64  	%rd106, %rd98, 2;
	or.b64  	%rd107, %rd105, %rd106;
	and.b64  	%rd108, %rd104, 1;
	or.b64  	%rd109, %rd108, %rd107;
	shr.u64 	%rd110, %rd36, 26;
	shl.b64 	%rd111, %rd109, 2;
	and.b64  	%rd112, %rd104, 2;
	or.b64  	%rd113, %rd111, %rd112;
	and.b64  	%rd114, %rd110, 1;
	or.b64  	%rd115, %rd114, %rd113;
	shr.u64 	%rd116, %rd36, 28;
	shl.b64 	%rd117, %rd115, 2;
	and.b64  	%rd118, %rd110, 2;
	or.b64  	%rd119, %rd117, %rd118;
	and.b64  	%rd120, %rd116, 1;
	or.b64  	%rd121, %rd120, %rd119;
	shr.u64 	%rd122, %rd36, 30;
	shl.b64 	%rd123, %rd121, 2;
	and.b64  	%rd124, %rd116, 2;
	or.b64  	%rd125, %rd123, %rd124;
	and.b64  	%rd126, %rd122, 1;
	or.b64  	%rd127, %rd126, %rd125;
	shr.u64 	%rd128, %rd36, 32;
	shl.b64 	%rd129, %rd127, 2;
	and.b64  	%rd130, %rd122, 2;
	or.b64  	%rd131, %rd129, %rd130;
	and.b64  	%rd132, %rd128, 1;
	or.b64  	%rd133, %rd132, %rd131;
	shr.u64 	%rd134, %rd36, 34;
	shl.b64 	%rd135, %rd133, 2;
	and.b64  	%rd136, %rd128, 2;
	or.b64  	%rd137, %rd135, %rd136;
	and.b64  	%rd138, %rd134, 1;
	or.b64  	%rd139, %rd138, %rd137;
	shr.u64 	%rd140, %rd36, 36;
	shl.b64 	%rd141, %rd139, 2;
	and.b64  	%rd142, %rd134, 2;
	or.b64  	%rd143, %rd141, %rd142;
	and.b64  	%rd144, %rd140, 1;
	or.b64  	%rd145, %rd144, %rd143;
	shr.u64 	%rd146, %rd36, 38;
	shl.b64 	%rd147, %rd145, 2;
	and.b64  	%rd148, %rd140, 2;
	or.b64  	%rd149, %rd147, %rd148;
	and.b64  	%rd150, %rd146, 1;
	or.b64  	%rd151, %rd150, %rd149;
	shr.u64 	%rd152, %rd36, 40;
	shl.b64 	%rd153, %rd151, 2;
	and.b64  	%rd154, %rd146, 2;
	or.b64  	%rd155, %rd153, %rd154;
	and.b64  	%rd156, %rd152, 1;
	or.b64  	%rd157, %rd156, %rd155;
	shr.u64 	%rd158, %rd36, 42;
	shl.b64 	%rd159, %rd157, 2;
	and.b64  	%rd160, %rd152, 2;
	or.b64  	%rd161, %rd159, %rd160;
	and.b64  	%rd162, %rd158, 1;
	or.b64  	%rd163, %rd162, %rd161;
	shr.u64 	%rd164, %rd36, 44;
	shl.b64 	%rd165, %rd163, 2;
	and.b64  	%rd166, %rd158, 2;
	or.b64  	%rd167, %rd165, %rd166;
	and.b64  	%rd168, %rd164, 1;
	or.b64  	%rd169, %rd168, %rd167;
	shr.u64 	%rd170, %rd36, 46;
	shl.b64 	%rd171, %rd169, 2;
	and.b64  	%rd172, %rd164, 2;
	or.b64  	%rd173, %rd171, %rd172;
	and.b64  	%rd174, %rd170, 1;
	or.b64  	%rd175, %rd174, %rd173;
	shr.u64 	%rd176, %rd36, 48;
	shl.b64 	%rd177, %rd175, 2;
	and.b64  	%rd178, %rd170, 2;
	or.b64  	%rd179, %rd177, %rd178;
	and.b64  	%rd180, %rd176, 1;
	or.b64  	%rd181, %rd180, %rd179;
	shr.u64 	%rd182, %rd36, 50;
	shl.b64 	%rd183, %rd181, 2;
	and.b64  	%rd184, %rd176, 2;
	or.b64  	%rd185, %rd183, %rd184;
	and.b64  	%rd186, %rd182, 1;
	or.b64  	%rd187, %rd186, %rd185;
	shr.u64 	%rd188, %rd36, 52;
	shl.b64 	%rd189, %rd187, 2;
	and.b64  	%rd190, %rd182, 2;
	or.b64  	%rd191, %rd189, %rd190;
	and.b64  	%rd192, %rd188, 1;
	or.b64  	%rd193, %rd192, %rd191;
	shr.u64 	%rd194, %rd36, 54;
	shl.b64 	%rd195, %rd193, 2;
	and.b64  	%rd196, %rd188, 2;
	or.b64  	%rd197, %rd195, %rd196;
	and.b64  	%rd198, %rd194, 1;
	or.b64  	%rd199, %rd198, %rd197;
	shr.u64 	%rd200, %rd36, 56;
	shl.b64 	%rd201, %rd199, 2;
	and.b64  	%rd202, %rd194, 2;
	or.b64  	%rd203, %rd201, %rd202;
	and.b64  	%rd204, %rd200, 1;
	or.b64  	%rd205, %rd204, %rd203;
	shr.u64 	%rd206, %rd36, 58;
	shl.b64 	%rd207, %rd205, 2;
	and.b64  	%rd208, %rd200, 2;
	or.b64  	%rd209, %rd207, %rd208;
	and.b64  	%rd210, %rd206, 1;
	or.b64  	%rd211, %rd210, %rd209;
	shr.u64 	%rd212, %rd36, 60;
	shl.b64 	%rd213, %rd211, 2;
	and.b64  	%rd214, %rd206, 2;
	or.b64  	%rd215, %rd213, %rd214;
	and.b64  	%rd216, %rd212, 1;
	or.b64  	%rd217, %rd216, %rd215;
	shr.u64 	%rd218, %rd36, 62;
	and.b64  	%rd219, %rd218, 1;
	shl.b64 	%rd220, %rd217, 2;
	and.b64  	%rd221, %rd212, 2;
	or.b64  	%rd222, %rd220, %rd221;
	or.b64  	%rd223, %rd219, %rd222;
	shl.b64 	%rd224, %rd223, 8;
	add.s64 	%rd225, %rd224, %rd244;
	{ .reg .b32 tmp; mov.b64 {tmp, %r68}, %rd225; }
	cvt.u32.u64 	%r69, %rd225;
	cvt.u32.u64 	%r70, %rd244;
	and.b32  	%r71, %r69, -256;
	and.b32  	%r72, %r70, 255;
	or.b32  	%r73, %r71, %r72;
	shf.l.wrap.b32 	%r74, %r68, %r68, 25;
	shf.l.wrap.b32 	%r75, %r68, %r68, 14;
	xor.b32  	%r76, %r74, %r75;
	shr.u64 	%rd226, %rd225, 35;
	cvt.u32.u64 	%r77, %rd226;
	xor.b32  	%r78, %r76, %r77;
	add.s32 	%r79, %r78, 287997962;
	shf.l.wrap.b32 	%r80, %r73, %r70, 25;
	shf.l.wrap.b32 	%r81, %r69, %r73, 14;
	xor.b32  	%r82, %r80, %r81;
	shr.u32 	%r83, %r73, 3;
	xor.b32  	%r84, %r82, %r83;
	add.s32 	%r85, %r84, %r68;
	add.s32 	%r86, %r85, 256;
	shf.l.wrap.b32 	%r87, %r79, %r79, 15;
	shf.l.wrap.b32 	%r88, %r79, %r79, 13;
	xor.b32  	%r89, %r87, %r88;
	shr.u32 	%r90, %r79, 10;
	xor.b32  	%r91, %r89, %r90;
	add.s32 	%r92, %r73, %r91;
	add.s32 	%r93, %r92, 285220864;
	shf.l.wrap.b32 	%r94, %r86, %r86, 15;
	shf.l.wrap.b32 	%r95, %r86, %r86, 13;
	xor.b32  	%r96, %r94, %r95;
	shr.u32 	%r97, %r86, 10;
	xor.b32  	%r98, %r96, %r97;
	add.s32 	%r99, %r98, -2136997888;
	shf.l.wrap.b32 	%r100, %r93, %r93, 15;
	shf.l.wrap.b32 	%r101, %r93, %r93, 13;
	xor.b32  	%r102, %r100, %r101;
	shr.u32 	%r103, %r93, 10;
	xor.b32  	%r104, %r102, %r103;
	shf.l.wrap.b32 	%r105, %r99, %r99, 15;
	shf.l.wrap.b32 	%r106, %r99, %r99, 13;
	xor.b32  	%r107, %r105, %r106;
	shr.u32 	%r108, %r99, 10;
	xor.b32  	%r109, %r107, %r108;
	add.s32 	%r110, %r109, 10308;
	shf.l.wrap.b32 	%r111, %r104, %r104, 15;
	shf.l.wrap.b32 	%r112, %r104, %r104, 13;
	xor.b32  	%r113, %r111, %r112;
	shr.u32 	%r114, %r104, 10;
	xor.b32  	%r115, %r113, %r114;
	shf.l.wrap.b32 	%r116, %r110, %r110, 15;
	shf.l.wrap.b32 	%r117, %r110, %r110, 13;
	xor.b32  	%r118, %r116, %r117;
	shr.u32 	%r119, %r110, 10;
	xor.b32  	%r120, %r118, %r119;
	add.s32 	%r121, %r79, %r120;
	shf.l.wrap.b32 	%r122, %r115, %r115, 15;
	shf.l.wrap.b32 	%r123, %r115, %r115, 13;
	xor.b32  	%r124, %r122, %r123;
	shr.u32 	%r125, %r115, 10;
	xor.b32  	%r126, %r124, %r125;
	add.s32 	%r127, %r86, %r126;
	shf.l.wrap.b32 	%r128, %r121, %r121, 15;
	shf.l.wrap.b32 	%r129, %r121, %r121, 13;
	xor.b32  	%r130, %r128, %r129;
	shr.u32 	%r131, %r121, 10;
	xor.b32  	%r132, %r130, %r131;
	add.s32 	%r133, %r93, %r132;
	add.s32 	%r134, %r133, 4194338;
	shf.l.wrap.b32 	%r135, %r127, %r127, 15;
	shf.l.wrap.b32 	%r136, %r127, %r127, 13;
	xor.b32  	%r137, %r135, %r136;
	shr.u32 	%r138, %r127, 10;
	xor.b32  	%r139, %r137, %r138;
	add.s32 	%r140, %r98, %r139;
	add.s32 	%r141, %r140, -2136997632;
	shf.l.wrap.b32 	%r142, %r134, %r134, 15;
	shf.l.wrap.b32 	%r143, %r134, %r134, 13;
	xor.b32  	%r144, %r142, %r143;
	shr.u32 	%r145, %r134, 10;
	xor.b32  	%r146, %r144, %r145;
	add.s32 	%r147, %r104, %r146;
	add.s32 	%r148, %r147, 1392680;
	shf.l.wrap.b32 	%r149, %r141, %r141, 15;
	shf.l.wrap.b32 	%r150, %r141, %r141, 13;
	xor.b32  	%r151, %r149, %r150;
	shr.u32 	%r152, %r141, 10;
	xor.b32  	%r153, %r151, %r152;
	add.s32 	%r154, %r109, %r153;
	add.s32 	%r155, %r154, 10496068;
	shf.l.wrap.b32 	%r156, %r148, %r148, 15;
	shf.l.wrap.b32 	%r157, %r148, %r148, 13;
	xor.b32  	%r158, %r156, %r157;
	shr.u32 	%r159, %r148, 10;
	xor.b32  	%r160, %r158, %r159;
	add.s32 	%r161, %r115, %r160;
	add.s32 	%r162, %r161, -2112813736;
	shf.l.wrap.b32 	%r163, %r155, %r155, 15;
	shf.l.wrap.b32 	%r164, %r155, %r155, 13;
	xor.b32  	%r165, %r163, %r164;
	shr.u32 	%r166, %r155, 10;
	xor.b32  	%r167, %r165, %r166;
	add.s32 	%r168, %r121, %r167;
	add.s32 	%r169, %r168, 10308;
	shf.l.wrap.b32 	%r170, %r79, %r79, 25;
	shf.l.wrap.b32 	%r171, %r79, %r79, 14;
	xor.b32  	%r172, %r170, %r171;
	shr.u32 	%r173, %r79, 3;
	xor.b32  	%r174, %r172, %r173;
	shf.l.wrap.b32 	%r175, %r162, %r162, 15;
	shf.l.wrap.b32 	%r176, %r162, %r162, 13;
	xor.b32  	%r177, %r175, %r176;
	shr.u32 	%r178, %r162, 10;
	xor.b32  	%r179, %r177, %r178;
	add.s32 	%r180, %r174, %r127;
	add.s32 	%r181, %r180, %r179;
	shf.l.wrap.b32 	%r182, %r86, %r86, 25;
	shf.l.wrap.b32 	%r183, %r86, %r86, 14;
	xor.b32  	%r184, %r182, %r183;
	shr.u32 	%r185, %r86, 3;
	xor.b32  	%r186, %r184, %r185;
	shf.l.wrap.b32 	%r187, %r169, %r169, 15;
	shf.l.wrap.b32 	%r188, %r169, %r169, 13;
	xor.b32  	%r189, %r187, %r188;
	shr.u32 	%r190, %r169, 10;
	xor.b32  	%r191, %r189, %r190;
	add.s32 	%r192, %r186, %r79;
	add.s32 	%r193, %r192, %r134;
	add.s32 	%r194, %r193, %r191;
	shf.l.wrap.b32 	%r195, %r93, %r93, 25;
	shf.l.wrap.b32 	%r196, %r93, %r93, 14;
	xor.b32  	%r197, %r195, %r196;
	shr.u32 	%r198, %r93, 3;
	xor.b32  	%r199, %r197, %r198;
	shf.l.wrap.b32 	%r200, %r181, %r181, 15;
	shf.l.wrap.b32 	%r201, %r181, %r181, 13;
	xor.b32  	%r202, %r200, %r201;
	shr.u32 	%r203, %r181, 10;
	xor.b32  	%r204, %r202, %r203;
	add.s32 	%r205, %r199, %r86;
	add.s32 	%r206, %r205, %r141;
	add.s32 	%r207, %r206, %r204;
	shf.l.wrap.b32 	%r208, %r99, %r99, 25;
	shf.l.wrap.b32 	%r209, %r99, %r99, 14;
	xor.b32  	%r210, %r208, %r209;
	shr.u32 	%r211, %r99, 3;
	xor.b32  	%r212, %r210, %r211;
	shf.l.wrap.b32 	%r213, %r194, %r194, 15;
	shf.l.wrap.b32 	%r214, %r194, %r194, 13;
	xor.b32  	%r215, %r213, %r214;
	shr.u32 	%r216, %r194, 10;
	xor.b32  	%r217, %r215, %r216;
	add.s32 	%r218, %r212, %r93;
	add.s32 	%r219, %r218, %r148;
	add.s32 	%r220, %r219, %r217;
	shf.l.wrap.b32 	%r221, %r104, %r104, 25;
	shf.l.wrap.b32 	%r222, %r104, %r104, 14;
	xor.b32  	%r223, %r221, %r222;
	shr.u32 	%r224, %r104, 3;
	xor.b32  	%r225, %r223, %r224;
	shf.l.wrap.b32 	%r226, %r207, %r207, 15;
	shf.l.wrap.b32 	%r227, %r207, %r207, 13;
	xor.b32  	%r228, %r226, %r227;
	shr.u32 	%r229, %r207, 10;
	xor.b32  	%r230, %r228, %r229;
	add.s32 	%r231, %r225, %r99;
	add.s32 	%r232, %r231, %r155;
	add.s32 	%r233, %r232, %r230;
	shf.l.wrap.b32 	%r234, %r110, %r110, 25;
	shf.l.wrap.b32 	%r235, %r110, %r110, 14;
	xor.b32  	%r236, %r234, %r235;
	shr.u32 	%r237, %r110, 3;
	xor.b32  	%r238, %r236, %r237;
	shf.l.wrap.b32 	%r239, %r220, %r220, 15;
	shf.l.wrap.b32 	%r240, %r220, %r220, 13;
	xor.b32  	%r241, %r239, %r240;
	shr.u32 	%r242, %r220, 10;
	xor.b32  	%r243, %r241, %r242;
	add.s32 	%r244, %r238, %r104;
	add.s32 	%r245, %r244, %r162;
	add.s32 	%r246, %r245, %r243;
	shf.l.wrap.b32 	%r247, %r115, %r115, 25;
	shf.l.wrap.b32 	%r248, %r115, %r115, 14;
	xor.b32  	%r249, %r247, %r248;
	shr.u32 	%r250, %r115, 3;
	xor.b32  	%r251, %r249, %r250;
	shf.l.wrap.b32 	%r252, %r233, %r233, 15;
	shf.l.wrap.b32 	%r253, %r233, %r233, 13;
	xor.b32  	%r254, %r252, %r253;
	shr.u32 	%r255, %r233, 10;
	xor.b32  	%r256, %r254, %r255;
	add.s32 	%r257, %r251, %r110;
	add.s32 	%r258, %r257, %r169;
	add.s32 	%r259, %r258, %r256;
	shf.l.wrap.b32 	%r260, %r121, %r121, 25;
	shf.l.wrap.b32 	%r261, %r121, %r121, 14;
	xor.b32  	%r262, %r260, %r261;
	shr.u32 	%r263, %r121, 3;
	xor.b32  	%r264, %r262, %r263;
	shf.l.wrap.b32 	%r265, %r246, %r246, 15;
	shf.l.wrap.b32 	%r266, %r246, %r246, 13;
	xor.b32  	%r267, %r265, %r266;
	shr.u32 	%r268, %r246, 10;
	xor.b32  	%r269, %r267, %r268;
	add.s32 	%r270, %r264, %r115;
	add.s32 	%r271, %r270, %r181;
	add.s32 	%r272, %r271, %r269;
	shf.l.wrap.b32 	%r273, %r127, %r127, 25;
	shf.l.wrap.b32 	%r274, %r127, %r127, 14;
	xor.b32  	%r275, %r273, %r274;
	shr.u32 	%r276, %r127, 3;
	xor.b32  	%r277, %r275, %r276;
	shf.l.wrap.b32 	%r278, %r259, %r259, 15;
	shf.l.wrap.b32 	%r279, %r259, %r259, 13;
	xor.b32  	%r280, %r278, %r279;
	shr.u32 	%r281, %r259, 10;
	xor.b32  	%r282, %r280, %r281;
	add.s32 	%r283, %r277, %r121;
	add.s32 	%r284, %r283, %r194;
	add.s32 	%r285, %r284, %r282;
	shf.l.wrap.b32 	%r286, %r134, %r134, 25;
	shf.l.wrap.b32 	%r287, %r134, %r134, 14;
	xor.b32  	%r288, %r286, %r287;
	shr.u32 	%r289, %r134, 3;
	xor.b32  	%r290, %r288, %r289;
	shf.l.wrap.b32 	%r291, %r272, %r272, 15;
	shf.l.wrap.b32 	%r292, %r272, %r272, 13;
	xor.b32  	%r293, %r291, %r292;
	shr.u32 	%r294, %r272, 10;
	xor.b32  	%r295, %r293, %r294;
	add.s32 	%r296, %r290, %r127;
	add.s32 	%r297, %r296, %r207;
	add.s32 	%r298, %r297, %r295;
	shf.l.wrap.b32 	%r299, %r141, %r141, 25;
	shf.l.wrap.b32 	%r300, %r141, %r141, 14;
	xor.b32  	%r301, %r299, %r300;
	shr.u32 	%r302, %r141, 3;
	xor.b32  	%r303, %r301, %r302;
	shf.l.wrap.b32 	%r304, %r285, %r285, 15;
	shf.l.wrap.b32 	%r305, %r285, %r285, 13;
	xor.b32  	%r306, %r304, %r305;
	shr.u32 	%r307, %r285, 10;
	xor.b32  	%r308, %r306, %r307;
	add.s32 	%r309, %r303, %r134;
	add.s32 	%r310, %r309, %r220;
	add.s32 	%r311, %r310, %r308;
	shf.l.wrap.b32 	%r312, %r148, %r148, 25;
	shf.l.wrap.b32 	%r313, %r148, %r148, 14;
	xor.b32  	%r314, %r312, %r313;
	shr.u32 	%r315, %r148, 3;
	xor.b32  	%r316, %r314, %r315;
	shf.l.wrap.b32 	%r317, %r298, %r298, 15;
	shf.l.wrap.b32 	%r318, %r298, %r298, 13;
	xor.b32  	%r319, %r317, %r318;
	shr.u32 	%r320, %r298, 10;
	xor.b32  	%r321, %r319, %r320;
	add.s32 	%r322, %r316, %r141;
	add.s32 	%r323, %r322, %r233;
	add.s32 	%r324, %r323, %r321;
	shf.l.wrap.b32 	%r325, %r155, %r155, 25;
	shf.l.wrap.b32 	%r326, %r155, %r155, 14;
	xor.b32  	%r327, %r325, %r326;
	shr.u32 	%r328, %r155, 3;
	xor.b32  	%r329, %r327, %r328;
	shf.l.wrap.b32 	%r330, %r311, %r311, 15;
	shf.l.wrap.b32 	%r331, %r311, %r311, 13;
	xor.b32  	%r332, %r330, %r331;
	shr.u32 	%r333, %r311, 10;
	xor.b32  	%r334, %r332, %r333;
	add.s32 	%r335, %r329, %r148;
	add.s32 	%r336, %r335, %r246;
	add.s32 	%r337, %r336, %r334;
	shf.l.wrap.b32 	%r338, %r162, %r162, 25;
	shf.l.wrap.b32 	%r339, %r162, %r162, 14;
	xor.b32  	%r340, %r338, %r339;
	shr.u32 	%r341, %r162, 3;
	xor.b32  	%r342, %r340, %r341;
	shf.l.wrap.b32 	%r343, %r324, %r324, 15;
	shf.l.wrap.b32 	%r344, %r324, %r324, 13;
	xor.b32  	%r345, %r343, %r344;
	shr.u32 	%r346, %r324, 10;
	xor.b32  	%r347, %r345, %r346;
	add.s32 	%r348, %r342, %r155;
	add.s32 	%r349, %r348, %r259;
	add.s32 	%r350, %r349, %r347;
	shf.l.wrap.b32 	%r351, %r169, %r169, 25;
	shf.l.wrap.b32 	%r352, %r169, %r169, 14;
	xor.b32  	%r353, %r351, %r352;
	shr.u32 	%r354, %r169, 3;
	xor.b32  	%r355, %r353, %r354;
	shf.l.wrap.b32 	%r356, %r337, %r337, 15;
	shf.l.wrap.b32 	%r357, %r337, %r337, 13;
	xor.b32  	%r358, %r356, %r357;
	shr.u32 	%r359, %r337, 10;
	xor.b32  	%r360, %r358, %r359;
	add.s32 	%r361, %r355, %r162;
	add.s32 	%r362, %r361, %r272;
	add.s32 	%r363, %r362, %r360;
	shf.l.wrap.b32 	%r364, %r181, %r181, 25;
	shf.l.wrap.b32 	%r365, %r181, %r181, 14;
	xor.b32  	%r366, %r364, %r365;
	shr.u32 	%r367, %r181, 3;
	xor.b32  	%r368, %r366, %r367;
	shf.l.wrap.b32 	%r369, %r350, %r350, 15;
	shf.l.wrap.b32 	%r370, %r350, %r350, 13;
	xor.b32  	%r371, %r369, %r370;
	shr.u32 	%r372, %r350, 10;
	xor.b32  	%r373, %r371, %r372;
	add.s32 	%r374, %r368, %r169;
	add.s32 	%r375, %r374, %r285;
	add.s32 	%r376, %r375, %r373;
	shf.l.wrap.b32 	%r377, %r194, %r194, 25;
	shf.l.wrap.b32 	%r378, %r194, %r194, 14;
	xor.b32  	%r379, %r377, %r378;
	shr.u32 	%r380, %r194, 3;
	xor.b32  	%r381, %r379, %r380;
	shf.l.wrap.b32 	%r382, %r363, %r363, 15;
	shf.l.wrap.b32 	%r383, %r363, %r363, 13;
	xor.b32  	%r384, %r382, %r383;
	shr.u32 	%r385, %r363, 10;
	xor.b32  	%r386, %r384, %r385;
	add.s32 	%r387, %r381, %r181;
	add.s32 	%r388, %r387, %r298;
	add.s32 	%r389, %r388, %r386;
	shf.l.wrap.b32 	%r390, %r207, %r207, 25;
	shf.l.wrap.b32 	%r391, %r207, %r207, 14;
	xor.b32  	%r392, %r390, %r391;
	shr.u32 	%r393, %r207, 3;
	xor.b32  	%r394, %r392, %r393;
	shf.l.wrap.b32 	%r395, %r376, %r376, 15;
	shf.l.wrap.b32 	%r396, %r376, %r376, 13;
	xor.b32  	%r397, %r395, %r396;
	shr.u32 	%r398, %r376, 10;
	xor.b32  	%r399, %r397, %r398;
	add.s32 	%r400, %r394, %r194;
	add.s32 	%r401, %r400, %r311;
	add.s32 	%r402, %r401, %r399;
	shf.l.wrap.b32 	%r403, %r220, %r220, 25;
	shf.l.wrap.b32 	%r404, %r220, %r220, 14;
	xor.b32  	%r405, %r403, %r404;
	shr.u32 	%r406, %r220, 3;
	xor.b32  	%r407, %r405, %r406;
	shf.l.wrap.b32 	%r408, %r389, %r389, 15;
	shf.l.wrap.b32 	%r409, %r389, %r389, 13;
	xor.b32  	%r410, %r408, %r409;
	shr.u32 	%r411, %r389, 10;
	xor.b32  	%r412, %r410, %r411;
	add.s32 	%r413, %r407, %r207;
	add.s32 	%r414, %r413, %r324;
	add.s32 	%r415, %r414, %r412;
	shf.l.wrap.b32 	%r416, %r233, %r233, 25;
	shf.l.wrap.b32 	%r417, %r233, %r233, 14;
	xor.b32  	%r418, %r416, %r417;
	shr.u32 	%r419, %r233, 3;
	xor.b32  	%r420, %r418, %r419;
	shf.l.wrap.b32 	%r421, %r402, %r402, 15;
	shf.l.wrap.b32 	%r422, %r402, %r402, 13;
	xor.b32  	%r423, %r421, %r422;
	shr.u32 	%r424, %r402, 10;
	xor.b32  	%r425, %r423, %r424;
	add.s32 	%r426, %r420, %r220;
	add.s32 	%r427, %r426, %r337;
	add.s32 	%r428, %r427, %r425;
	shf.l.wrap.b32 	%r429, %r246, %r246, 25;
	shf.l.wrap.b32 	%r430, %r246, %r246, 14;
	xor.b32  	%r431, %r429, %r430;
	shr.u32 	%r432, %r246, 3;
	xor.b32  	%r433, %r431, %r432;
	shf.l.wrap.b32 	%r434, %r415, %r415, 15;
	shf.l.wrap.b32 	%r435, %r415, %r415, 13;
	xor.b32  	%r436, %r434, %r435;
	shr.u32 	%r437, %r415, 10;
	xor.b32  	%r438, %r436, %r437;
	add.s32 	%r439, %r433, %r233;
	add.s32 	%r440, %r439, %r350;
	add.s32 	%r441, %r440, %r438;
	shf.l.wrap.b32 	%r442, %r259, %r259, 25;
	shf.l.wrap.b32 	%r443, %r259, %r259, 14;
	xor.b32  	%r444, %r442, %r443;
	shr.u32 	%r445, %r259, 3;
	xor.b32  	%r446, %r444, %r445;
	shf.l.wrap.b32 	%r447, %r428, %r428, 15;
	shf.l.wrap.b32 	%r448, %r428, %r428, 13;
	xor.b32  	%r449, %r447, %r448;
	shr.u32 	%r450, %r428, 10;
	xor.b32  	%r451, %r449, %r450;
	add.s32 	%r452, %r446, %r246;
	add.s32 	%r453, %r452, %r363;
	add.s32 	%r454, %r453, %r451;
	shf.l.wrap.b32 	%r455, %r272, %r272, 25;
	shf.l.wrap.b32 	%r456, %r272, %r272, 14;
	xor.b32  	%r457, %r455, %r456;
	shr.u32 	%r458, %r272, 3;
	xor.b32  	%r459, %r457, %r458;
	shf.l.wrap.b32 	%r460, %r441, %r441, 15;
	shf.l.wrap.b32 	%r461, %r441, %r441, 13;
	xor.b32  	%r462, %r460, %r461;
	shr.u32 	%r463, %r441, 10;
	xor.b32  	%r464, %r462, %r463;
	add.s32 	%r465, %r459, %r259;
	add.s32 	%r466, %r465, %r376;
	add.s32 	%r467, %r466, %r464;
	shf.l.wrap.b32 	%r468, %r285, %r285, 25;
	shf.l.wrap.b32 	%r469, %r285, %r285, 14;
	xor.b32  	%r470, %r468, %r469;
	shr.u32 	%r471, %r285, 3;
	xor.b32  	%r472, %r470, %r471;
	shf.l.wrap.b32 	%r473, %r454, %r454, 15;
	shf.l.wrap.b32 	%r474, %r454, %r454, 13;
	xor.b32  	%r475, %r473, %r474;
	shr.u32 	%r476, %r454, 10;
	xor.b32  	%r477, %r475, %r476;
	add.s32 	%r478, %r472, %r272;
	add.s32 	%r479, %r478, %r389;
	add.s32 	%r480, %r479, %r477;
	shf.l.wrap.b32 	%r481, %r298, %r298, 25;
	shf.l.wrap.b32 	%r482, %r298, %r298, 14;
	xor.b32  	%r483, %r481, %r482;
	shr.u32 	%r484, %r298, 3;
	xor.b32  	%r485, %r483, %r484;
	shf.l.wrap.b32 	%r486, %r467, %r467, 15;
	shf.l.wrap.b32 	%r487, %r467, %r467, 13;
	xor.b32  	%r488, %r486, %r487;
	shr.u32 	%r489, %r467, 10;
	xor.b32  	%r490, %r488, %r489;
	add.s32 	%r491, %r485, %r285;
	add.s32 	%r492, %r491, %r402;
	add.s32 	%r493, %r492, %r490;
	shf.l.wrap.b32 	%r494, %r311, %r311, 25;
	shf.l.wrap.b32 	%r495, %r311, %r311, 14;
	xor.b32  	%r496, %r494, %r495;
	shr.u32 	%r497, %r311, 3;
	xor.b32  	%r498, %r496, %r497;
	shf.l.wrap.b32 	%r499, %r480, %r480, 15;
	shf.l.wrap.b32 	%r500, %r480, %r480, 13;
	xor.b32  	%r501, %r499, %r500;
	shr.u32 	%r502, %r480, 10;
	xor.b32  	%r503, %r501, %r502;
	add.s32 	%r504, %r498, %r298;
	add.s32 	%r505, %r504, %r415;
	add.s32 	%r506, %r505, %r503;
	shf.l.wrap.b32 	%r507, %r324, %r324, 25;
	shf.l.wrap.b32 	%r508, %r324, %r324, 14;
	xor.b32  	%r509, %r507, %r508;
	shr.u32 	%r510, %r324, 3;
	xor.b32  	%r511, %r509, %r510;
	shf.l.wrap.b32 	%r512, %r493, %r493, 15;
	shf.l.wrap.b32 	%r513, %r493, %r493, 13;
	xor.b32  	%r514, %r512, %r513;
	shr.u32 	%r515, %r493, 10;
	xor.b32  	%r516, %r514, %r515;
	add.s32 	%r517, %r511, %r311;
	add.s32 	%r518, %r517, %r428;
	add.s32 	%r519, %r518, %r516;
	shf.l.wrap.b32 	%r520, %r337, %r337, 25;
	shf.l.wrap.b32 	%r521, %r337, %r337, 14;
	xor.b32  	%r522, %r520, %r521;
	shr.u32 	%r523, %r337, 3;
	xor.b32  	%r524, %r522, %r523;
	shf.l.wrap.b32 	%r525, %r506, %r506, 15;
	shf.l.wrap.b32 	%r526, %r506, %r506, 13;
	xor.b32  	%r527, %r525, %r526;
	shr.u32 	%r528, %r506, 10;
	xor.b32  	%r529, %r527, %r528;
	add.s32 	%r530, %r524, %r324;
	add.s32 	%r531, %r530, %r441;
	add.s32 	%r532, %r531, %r529;
	add.s32 	%r533, %r68, 2043112922;
	add.s32 	%r534, %r68, -1772172574;
	shf.l.wrap.b32 	%r535, %r533, %r533, 26;
	shf.l.wrap.b32 	%r536, %r533, %r533, 21;
	xor.b32  	%r537, %r535, %r536;
	shf.l.wrap.b32 	%r538, %r533, %r533, 7;
	xor.b32  	%r539, %r537, %r538;
	and.b32  	%r540, %r533, -1659760746;
	sub.s32 	%r541, 104370725, %r68;
	and.b32  	%r542, %r541, 749409450;
	or.b32  	%r543, %r540, %r542;
	add.s32 	%r544, %r543, %r539;
	add.s32 	%r545, %r544, %r73;
	shf.l.wrap.b32 	%r546, %r534, %r534, 30;
	shf.l.wrap.b32 	%r547, %r534, %r534, 19;
	xor.b32  	%r548, %r546, %r547;
	shf.l.wrap.b32 	%r549, %r534, %r534, 10;
	xor.b32  	%r550, %r548, %r549;
	and.b32  	%r551, %r534, 590158073;
	add.s32 	%r552, %r550, %r551;
	add.s32 	%r553, %r545, %r552;
	add.s32 	%r554, %r545, 1172178504;
	add.s32 	%r555, %r553, -2075388252;
	shf.l.wrap.b32 	%r556, %r554, %r554, 26;
	shf.l.wrap.b32 	%r557, %r554, %r554, 21;
	xor.b32  	%r558, %r556, %r557;
	shf.l.wrap.b32 	%r559, %r554, %r554, 7;
	xor.b32  	%r560, %r558, %r559;
	and.b32  	%r561, %r554, %r533;
	sub.s32 	%r562, -1172178505, %r545;
	and.b32  	%r563, %r562, -1659760746;
	or.b32  	%r564, %r561, %r563;
	add.s32 	%r565, %r564, %r560;
	shf.l.wrap.b32 	%r566, %r555, %r555, 30;
	shf.l.wrap.b32 	%r567, %r555, %r555, 19;
	xor.b32  	%r568, %r566, %r567;
	shf.l.wrap.b32 	%r569, %r555, %r555, 10;
	xor.b32  	%r570, %r568, %r569;
	xor.b32  	%r571, %r534, 1806883463;
	and.b32  	%r572, %r555, %r571;
	and.b32  	%r573, %r534, 1806883463;
	xor.b32  	%r574, %r572, %r573;
	add.s32 	%r575, %r570, %r574;
	add.s32 	%r576, %r565, %r575;
	add.s32 	%r577, %r565, -850230848;
	add.s32 	%r578, %r576, -2068660414;
	shf.l.wrap.b32 	%r579, %r577, %r577, 26;
	shf.l.wrap.b32 	%r580, %r577, %r577, 21;
	xor.b32  	%r581, %r579, %r580;
	shf.l.wrap.b32 	%r582, %r577, %r577, 7;
	xor.b32  	%r583, %r581, %r582;
	and.b32  	%r584, %r577, %r554;
	sub.s32 	%r585, 850230847, %r565;
	and.b32  	%r586, %r533, %r585;
	or.b32  	%r587, %r584, %r586;
	add.s32 	%r588, %r587, %r583;
	shf.l.wrap.b32 	%r589, %r578, %r578, 30;
	shf.l.wrap.b32 	%r590, %r578, %r578, 19;
	xor.b32  	%r591, %r589, %r590;
	shf.l.wrap.b32 	%r592, %r578, %r578, 10;
	xor.b32  	%r593, %r591, %r592;
	xor.b32  	%r594, %r555, %r534;
	and.b32  	%r595, %r578, %r594;
	and.b32  	%r596, %r555, %r534;
	xor.b32  	%r597, %r595, %r596;
	add.s32 	%r598, %r593, %r597;
	add.s32 	%r599, %r588, %r598;
	add.s32 	%r600, %r588, 457721118;
	add.s32 	%r601, %r599, -1349162345;
	shf.l.wrap.b32 	%r602, %r600, %r600, 26;
	shf.l.wrap.b32 	%r603, %r600, %r600, 21;
	xor.b32  	%r604, %r602, %r603;
	shf.l.wrap.b32 	%r605, %r600, %r600, 7;
	xor.b32  	%r606, %r604, %r605;
	and.b32  	%r607, %r600, %r577;
	sub.s32 	%r608, -457721119, %r588;
	and.b32  	%r609, %r554, %r608;
	or.b32  	%r610, %r607, %r609;
	add.s32 	%r611, %r610, %r533;
	add.s32 	%r612, %r611, %r606;
	add.s32 	%r613, %r612, 607225278;
	shf.l.wrap.b32 	%r614, %r601, %r601, 30;
	shf.l.wrap.b32 	%r615, %r601, %r601, 19;
	xor.b32  	%r616, %r614, %r615;
	shf.l.wrap.b32 	%r617, %r601, %r601, 10;
	xor.b32  	%r618, %r616, %r617;
	xor.b32  	%r619, %r578, %r555;
	and.b32  	%r620, %r601, %r619;
	and.b32  	%r621, %r578, %r555;
	xor.b32  	%r622, %r620, %r621;
	add.s32 	%r623, %r618, %r622;
	add.s32 	%r624, %r613, %r534;
	add.s32 	%r625, %r623, %r613;
	shf.l.wrap.b32 	%r626, %r624, %r624, 26;
	shf.l.wrap.b32 	%r627, %r624, %r624, 21;
	xor.b32  	%r628, %r626, %r627;
	shf.l.wrap.b32 	%r629, %r624, %r624, 7;
	xor.b32  	%r630, %r628, %r629;
	and.b32  	%r631, %r624, %r600;
	not.b32 	%r632, %r624;
	and.b32  	%r633, %r577, %r632;
	or.b32  	%r634, %r631, %r633;
	add.s32 	%r635, %r634, %r554;
	add.s32 	%r636, %r635, %r630;
	add.s32 	%r637, %r636, 1426881987;
	shf.l.wrap.b32 	%r638, %r625, %r625, 30;
	shf.l.wrap.b32 	%r639, %r625, %r625, 19;
	xor.b32  	%r640, %r638, %r639;
	shf.l.wrap.b32 	%r641, %r625, %r625, 10;
	xor.b32  	%r642, %r640, %r641;
	xor.b32  	%r643, %r601, %r578;
	and.b32  	%r644, %r625, %r643;
	and.b32  	%r645, %r601, %r578;
	xor.b32  	%r646, %r644, %r645;
	add.s32 	%r647, %r642, %r646;
	add.s32 	%r648, %r637, %r555;
	add.s32 	%r649, %r647, %r637;
	shf.l.wrap.b32 	%r650, %r648, %r648, 26;
	shf.l.wrap.b32 	%r651, %r648, %r648, 21;
	xor.b32  	%r652, %r650, %r651;
	shf.l.wrap.b32 	%r653, %r648, %r648, 7;
	xor.b32  	%r654, %r652, %r653;
	and.b32  	%r655, %r648, %r624;
	not.b32 	%r656, %r648;
	and.b32  	%r657, %r600, %r656;
	or.b32  	%r658, %r655, %r657;
	add.s32 	%r659, %r658, %r577;
	add.s32 	%r660, %r659, %r654;
	add.s32 	%r661, %r660, 1925078388;
	shf.l.wrap.b32 	%r662, %r649, %r649, 30;
	shf.l.wrap.b32 	%r663, %r649, %r649, 19;
	xor.b32  	%r664, %r662, %r663;
	shf.l.wrap.b32 	%r665, %r649, %r649, 10;
	xor.b32  	%r666, %r664, %r665;
	xor.b32  	%r667, %r625, %r601;
	and.b32  	%r668, %r649, %r667;
	and.b32  	%r669, %r625, %r601;
	xor.b32  	%r670, %r668, %r669;
	add.s32 	%r671, %r666, %r670;
	add.s32 	%r672, %r661, %r578;
	add.s32 	%r673, %r671, %r661;
	shf.l.wrap.b32 	%r674, %r672, %r672, 26;
	shf.l.wrap.b32 	%r675, %r672, %r672, 21;
	xor.b32  	%r676, %r674, %r675;
	shf.l.wrap.b32 	%r677, %r672, %r672, 7;
	xor.b32  	%r678, %r676, %r677;
	and.b32  	%r679, %r672, %r648;
	not.b32 	%r680, %r672;
	and.b32  	%r681, %r624, %r680;
	or.b32  	%r682, %r679, %r681;
	add.s32 	%r683, %r682, %r600;
	add.s32 	%r684, %r683, %r678;
	add.s32 	%r685, %r684, -2132889090;
	shf.l.wrap.b32 	%r686, %r673, %r673, 30;
	shf.l.wrap.b32 	%r687, %r673, %r673, 19;
	xor.b32  	%r688, %r686, %r687;
	shf.l.wrap.b32 	%r689, %r673, %r673, 10;
	xor.b32  	%r690, %r688, %r689;
	xor.b32  	%r691, %r649, %r625;
	and.b32  	%r692, %r673, %r691;
	and.b32  	%r693, %r649, %r625;
	xor.b32  	%r694, %r692, %r693;
	add.s32 	%r695, %r690, %r694;
	add.s32 	%r696, %r685, %r601;
	add.s32 	%r697, %r695, %r685;
	shf.l.wrap.b32 	%r698, %r696, %r696, 26;
	shf.l.wrap.b32 	%r699, %r696, %r696, 21;
	xor.b32  	%r700, %r698, %r699;
	shf.l.wrap.b32 	%r701, %r696, %r696, 7;
	xor.b32  	%r702, %r700, %r701;
	and.b32  	%r703, %r696, %r672;
	not.b32 	%r704, %r696;
	and.b32  	%r705, %r648, %r704;
	or.b32  	%r706, %r703, %r705;
	add.s32 	%r707, %r706, %r624;
	add.s32 	%r708, %r707, %r702;
	add.s32 	%r709, %r708, -1680079193;
	shf.l.wrap.b32 	%r710, %r697, %r697, 30;
	shf.l.wrap.b32 	%r711, %r697, %r697, 19;
	xor.b32  	%r712, %r710, %r711;
	shf.l.wrap.b32 	%r713, %r697, %r697, 10;
	xor.b32  	%r714, %r712, %r713;
	xor.b32  	%r715, %r673, %r649;
	and.b32  	%r716, %r697, %r715;
	and.b32  	%r717, %r673, %r649;
	xor.b32  	%r718, %r716, %r717;
	add.s32 	%r719, %r714, %r718;
	add.s32 	%r720, %r709, %r625;
	add.s32 	%r721, %r719, %r709;
	shf.l.wrap.b32 	%r722, %r720, %r720, 26;
	shf.l.wrap.b32 	%r723, %r720, %r720, 21;
	xor.b32  	%r724, %r722, %r723;
	shf.l.wrap.b32 	%r725, %r720, %r720, 7;
	xor.b32  	%r726, %r724, %r725;
	and.b32  	%r727, %r720, %r696;
	not.b32 	%r728, %r720;
	and.b32  	%r729, %r672, %r728;
	or.b32  	%r730, %r727, %r729;
	add.s32 	%r731, %r730, %r648;
	add.s32 	%r732, %r731, %r726;
	add.s32 	%r733, %r732, -1046744460;
	shf.l.wrap.b32 	%r734, %r721, %r721, 30;
	shf.l.wrap.b32 	%r735, %r721, %r721, 19;
	xor.b32  	%r736, %r734, %r735;
	shf.l.wrap.b32 	%r737, %r721, %r721, 10;
	xor.b32  	%r738, %r736, %r737;
	xor.b32  	%r739, %r697, %r673;
	and.b32  	%r740, %r721, %r739;
	and.b32  	%r741, %r697, %r673;
	xor.b32  	%r742, %r740, %r741;
	add.s32 	%r743, %r738, %r742;
	add.s32 	%r744, %r733, %r649;
	add.s32 	%r745, %r743, %r733;
	shf.l.wrap.b32 	%r746, %r744, %r744, 26;
	shf.l.wrap.b32 	%r747, %r744, %r744, 21;
	xor.b32  	%r748, %r746, %r747;
	shf.l.wrap.b32 	%r749, %r744, %r744, 7;
	xor.b32  	%r750, %r748, %r749;
	and.b32  	%r751, %r744, %r720;
	not.b32 	%r752, %r744;
	and.b32  	%r753, %r696, %r752;
	or.b32  	%r754, %r751, %r753;
	add.s32 	%r755, %r754, %r672;
	add.s32 	%r756, %r755, %r750;
	add.s32 	%r757, %r756, -459576895;
	shf.l.wrap.b32 	%r758, %r745, %r745, 30;
	shf.l.wrap.b32 	%r759, %r745, %r745, 19;
	xor.b32  	%r760, %r758, %r759;
	shf.l.wrap.b32 	%r761, %r745, %r745, 10;
	xor.b32  	%r762, %r760, %r761;
	xor.b32  	%r763, %r721, %r697;
	and.b32  	%r764, %r745, %r763;
	and.b32  	%r765, %r721, %r697;
	xor.b32  	%r766, %r764, %r765;
	add.s32 	%r767, %r762, %r766;
	add.s32 	%r768, %r757, %r673;
	add.s32 	%r769, %r767, %r757;
	shf.l.wrap.b32 	%r770, %r768, %r768, 26;
	shf.l.wrap.b32 	%r771, %r768, %r768, 21;
	xor.b32  	%r772, %r770, %r771;
	shf.l.wrap.b32 	%r773, %r768, %r768, 7;
	xor.b32  	%r774, %r772, %r773;
	and.b32  	%r775, %r768, %r744;
	not.b32 	%r776, %r768;
	and.b32  	%r777, %r720, %r776;
	or.b32  	%r778, %r775, %r777;
	add.s32 	%r779, %r778, %r696;
	add.s32 	%r780, %r779, %r774;
	add.s32 	%r781, %r780, -262256762;
	shf.l.wrap.b32 	%r782, %r769, %r769, 30;
	shf.l.wrap.b32 	%r783, %r769, %r769, 19;
	xor.b32  	%r784, %r782, %r783;
	shf.l.wrap.b32 	%r785, %r769, %r769, 10;
	xor.b32  	%r786, %r784, %r785;
	xor.b32  	%r787, %r745, %r721;
	and.b32  	%r788, %r769, %r787;
	and.b32  	%r789, %r745, %r721;
	xor.b32  	%r790, %r788, %r789;
	add.s32 	%r791, %r786, %r790;
	add.s32 	%r792, %r781, %r697;
	add.s32 	%r793, %r791, %r781;
	shf.l.wrap.b32 	%r794, %r792, %r792, 26;
	shf.l.wrap.b32 	%r795, %r792, %r792, 21;
	xor.b32  	%r796, %r794, %r795;
	shf.l.wrap.b32 	%r797, %r792, %r792, 7;
	xor.b32  	%r798, %r796, %r797;
	and.b32  	%r799, %r792, %r768;
	not.b32 	%r800, %r792;
	and.b32  	%r801, %r744, %r800;
	or.b32  	%r802, %r799, %r801;
	add.s32 	%r803, %r802, %r720;
	add.s32 	%r804, %r803, %r798;
	add.s32 	%r805, %r804, 264347078;
	shf.l.wrap.b32 	%r806, %r793, %r793, 30;
	shf.l.wrap.b32 	%r807, %r793, %r793, 19;
	xor.b32  	%r808, %r806, %r807;
	shf.l.wrap.b32 	%r809, %r793, %r793, 10;
	xor.b32  	%r810, %r808, %r809;
	xor.b32  	%r811, %r769, %r745;
	and.b32  	%r812, %r793, %r811;
	and.b32  	%r813, %r769, %r745;
	xor.b32  	%r814, %r812, %r813;
	add.s32 	%r815, %r810, %r814;
	add.s32 	%r816, %r805, %r721;
	add.s32 	%r817, %r815, %r805;
	shf.l.wrap.b32 	%r818, %r816, %r816, 26;
	shf.l.wrap.b32 	%r819, %r816, %r816, 21;
	xor.b32  	%r820, %r818, %r819;
	shf.l.wrap.b32 	%r821, %r816, %r816, 7;
	xor.b32  	%r822, %r820, %r821;
	and.b32  	%r823, %r816, %r792;
	not.b32 	%r824, %r816;
	and.b32  	%r825, %r768, %r824;
	or.b32  	%r826, %r823, %r825;
	add.s32 	%r827, %r826, %r744;
	add.s32 	%r828, %r827, %r822;
	add.s32 	%r829, %r828, 604817936;
	shf.l.wrap.b32 	%r830, %r817, %r817, 30;
	shf.l.wrap.b32 	%r831, %r817, %r817, 19;
	xor.b32  	%r832, %r830, %r831;
	shf.l.wrap.b32 	%r833, %r817, %r817, 10;
	xor.b32  	%r834, %r832, %r833;
	xor.b32  	%r835, %r793, %r769;
	and.b32  	%r836, %r817, %r835;
	and.b32  	%r837, %r793, %r769;
	xor.b32  	%r838, %r836, %r837;
	add.s32 	%r839, %r834, %r838;
	add.s32 	%r840, %r829, %r745;
	add.s32 	%r841, %r839, %r829;
	shf.l.wrap.b32 	%r842, %r840, %r840, 26;
	shf.l.wrap.b32 	%r843, %r840, %r840, 21;
	xor.b32  	%r844, %r842, %r843;
	shf.l.wrap.b32 	%r845, %r840, %r840, 7;
	xor.b32  	%r846, %r844, %r845;
	and.b32  	%r847, %r840, %r816;
	not.b32 	%r848, %r840;
	and.b32  	%r849, %r792, %r848;
	or.b32  	%r850, %r847, %r849;
	add.s32 	%r851, %r850, %r768;
	add.s32 	%r852, %r851, %r846;
	add.s32 	%r853, %r852, 770255983;
	shf.l.wrap.b32 	%r854, %r841, %r841, 30;
	shf.l.wrap.b32 	%r855, %r841, %r841, 19;
	xor.b32  	%r856, %r854, %r855;
	shf.l.wrap.b32 	%r857, %r841, %r841, 10;
	xor.b32  	%r858, %r856, %r857;
	xor.b32  	%r859, %r817, %r793;
	and.b32  	%r860, %r841, %r859;
	and.b32  	%r861, %r817, %r793;
	xor.b32  	%r862, %r860, %r861;
	add.s32 	%r863, %r858, %r862;
	add.s32 	%r864, %r853, %r769;
	add.s32 	%r865, %r863, %r853;
	shf.l.wrap.b32 	%r866, %r864, %r864, 26;
	shf.l.wrap.b32 	%r867, %r864, %r864, 21;
	xor.b32  	%r868, %r866, %r867;
	shf.l.wrap.b32 	%r869, %r864, %r864, 7;
	xor.b32  	%r870, %r868, %r869;
	and.b32  	%r871, %r864, %r840;
	not.b32 	%r872, %r864;
	and.b32  	%r873, %r816, %r872;
	or.b32  	%r874, %r871, %r873;
	add.s32 	%r875, %r874, %r792;
	add.s32 	%r876, %r875, %r870;
	add.s32 	%r877, %r876, %r79;
	add.s32 	%r878, %r877, 1249150122;
	shf.l.wrap.b32 	%r879, %r865, %r865, 30;
	shf.l.wrap.b32 	%r880, %r865, %r865, 19;
	xor.b32  	%r881, %r879, %r880;
	shf.l.wrap.b32 	%r882, %r865, %r865, 10;
	xor.b32  	%r883, %r881, %r882;
	xor.b32  	%r884, %r841, %r817;
	and.b32  	%r885, %r865, %r884;
	and.b32  	%r886, %r841, %r817;
	xor.b32  	%r887, %r885, %r886;
	add.s32 	%r888, %r883, %r887;
	add.s32 	%r889, %r878, %r793;
	add.s32 	%r890, %r888, %r878;
	shf.l.wrap.b32 	%r891, %r889, %r889, 26;
	shf.l.wrap.b32 	%r892, %r889, %r889, 21;
	xor.b32  	%r893, %r891, %r892;
	shf.l.wrap.b32 	%r894, %r889, %r889, 7;
	xor.b32  	%r895, %r893, %r894;
	and.b32  	%r896, %r889, %r864;
	not.b32 	%r897, %r889;
	and.b32  	%r898, %r840, %r897;
	or.b32  	%r899, %r896, %r898;
	add.s32 	%r900, %r899, %r816;
	add.s32 	%r901, %r900, %r895;
	add.s32 	%r902, %r901, %r86;
	add.s32 	%r903, %r902, 1555081692;
	shf.l.wrap.b32 	%r904, %r890, %r890, 30;
	shf.l.wrap.b32 	%r905, %r890, %r890, 19;
	xor.b32  	%r906, %r904, %r905;
	shf.l.wrap.b32 	%r907, %r890, %r890, 10;
	xor.b32  	%r908, %r906, %r907;
	xor.b32  	%r909, %r865, %r841;
	and.b32  	%r910, %r890, %r909;
	and.b32  	%r911, %r865, %r841;
	xor.b32  	%r912, %r910, %r911;
	add.s32 	%r913, %r908, %r912;
	add.s32 	%r914, %r903, %r817;
	add.s32 	%r915, %r913, %r903;
	shf.l.wrap.b32 	%r916, %r914, %r914, 26;
	shf.l.wrap.b32 	%r917, %r914, %r914, 21;
	xor.b32  	%r918, %r916, %r917;
	shf.l.wrap.b32 	%r919, %r914, %r914, 7;
	xor.b32  	%r920, %r918, %r919;
	and.b32  	%r921, %r914, %r889;
	not.b32 	%r922, %r914;
	and.b32  	%r923, %r864, %r922;
	or.b32  	%r924, %r921, %r923;
	add.s32 	%r925, %r924, %r840;
	add.s32 	%r926, %r925, %r920;
	add.s32 	%r927, %r926, %r93;
	add.s32 	%r928, %r927, 1996064986;
	shf.l.wrap.b32 	%r929, %r915, %r915, 30;
	shf.l.wrap.b32 	%r930, %r915, %r915, 19;
	xor.b32  	%r931, %r929, %r930;
	shf.l.wrap.b32 	%r932, %r915, %r915, 10;
	xor.b32  	%r933, %r931, %r932;
	xor.b32  	%r934, %r890, %r865;
	and.b32  	%r935, %r915, %r934;
	and.b32  	%r936, %r890, %r865;
	xor.b32  	%r937, %r935, %r936;
	add.s32 	%r938, %r933, %r937;
	add.s32 	%r939, %r928, %r841;
	add.s32 	%r940, %r938, %r928;
	shf.l.wrap.b32 	%r941, %r939, %r939, 26;
	shf.l.wrap.b32 	%r942, %r939, %r939, 21;
	xor.b32  	%r943, %r941, %r942;
	shf.l.wrap.b32 	%r944, %r939, %r939, 7;
	xor.b32  	%r945, %r943, %r944;
	and.b32  	%r946, %r939, %r914;
	not.b32 	%r947, %r939;
	and.b32  	%r948, %r889, %r947;
	or.b32  	%r949, %r946, %r948;
	add.s32 	%r950, %r949, %r864;
	add.s32 	%r951, %r950, %r945;
	add.s32 	%r952, %r951, %r99;
	add.s32 	%r953, %r952, -1740746414;
	shf.l.wrap.b32 	%r954, %r940, %r940, 30;
	shf.l.wrap.b32 	%r955, %r940, %r940, 19;
	xor.b32  	%r956, %r954, %r955;
	shf.l.wrap.b32 	%r957, %r940, %r940, 10;
	xor.b32  	%r958, %r956, %r957;
	xor.b32  	%r959, %r915, %r890;
	and.b32  	%r960, %r940, %r959;
	and.b32  	%r961, %r915, %r890;
	xor.b32  	%r962, %r960, %r961;
	add.s32 	%r963, %r958, %r962;
	add.s32 	%r964, %r953, %r865;
	add.s32 	%r965, %r963, %r953;
	shf.l.wrap.b32 	%r966, %r964, %r964, 26;
	shf.l.wrap.b32 	%r967, %r964, %r964, 21;
	xor.b32  	%r968, %r966, %r967;
	shf.l.wrap.b32 	%r969, %r964, %r964, 7;
	xor.b32  	%r970, %r968, %r969;
	and.b32  	%r971, %r964, %r939;
	not.b32 	%r972, %r964;
	and.b32  	%r973, %r914, %r972;
	or.b32  	%r974, %r971, %r973;
	add.s32 	%r975, %r974, %r889;
	add.s32 	%r976, %r975, %r970;
	add.s32 	%r977, %r976, %r104;
	add.s32 	%r978, %r977, -1473132947;
	shf.l.wrap.b32 	%r979, %r965, %r965, 30;
	shf.l.wrap.b32 	%r980, %r965, %r965, 19;
	xor.b32  	%r981, %r979, %r980;
	shf.l.wrap.b32 	%r982, %r965, %r965, 10;
	xor.b32  	%r983, %r981, %r982;
	xor.b32  	%r984, %r940, %r915;
	and.b32  	%r985, %r965, %r984;
	and.b32  	%r986, %r940, %r915;
	xor.b32  	%r987, %r985, %r986;
	add.s32 	%r988, %r983, %r987;
	add.s32 	%r989, %r978, %r890;
	add.s32 	%r990, %r988, %r978;
	shf.l.wrap.b32 	%r991, %r989, %r989, 26;
	shf.l.wrap.b32 	%r992, %r989, %r989, 21;
	xor.b32  	%r993, %r991, %r992;
	shf.l.wrap.b32 	%r994, %r989, %r989, 7;
	xor.b32  	%r995, %r993, %r994;
	and.b32  	%r996, %r989, %r964;
	not.b32 	%r997, %r989;
	and.b32  	%r998, %r939, %r997;
	or.b32  	%r999, %r996, %r998;
	add.s32 	%r1000, %r999, %r914;
	add.s32 	%r1001, %r1000, %r995;
	add.s32 	%r1002, %r1001, %r110;
	add.s32 	%r1003, %r1002, -1341970488;
	shf.l.wrap.b32 	%r1004, %r990, %r990, 30;
	shf.l.wrap.b32 	%r1005, %r990, %r990, 19;
	xor.b32  	%r1006, %r1004, %r1005;
	shf.l.wrap.b32 	%r1007, %r990, %r990, 10;
	xor.b32  	%r1008, %r1006, %r1007;
	xor.b32  	%r1009, %r965, %r940;
	and.b32  	%r1010, %r990, %r1009;
	and.b32  	%r1011, %r965, %r940;
	xor.b32  	%r1012, %r1010, %r1011;
	add.s32 	%r1013, %r1008, %r1012;
	add.s32 	%r1014, %r1003, %r915;
	add.s32 	%r1015, %r1013, %r1003;
	shf.l.wrap.b32 	%r1016, %r1014, %r1014, 26;
	shf.l.wrap.b32 	%r1017, %r1014, %r1014, 21;
	xor.b32  	%r1018, %r1016, %r1017;
	shf.l.wrap.b32 	%r1019, %r1014, %r1014, 7;
	xor.b32  	%r1020, %r1018, %r1019;
	and.b32  	%r1021, %r1014, %r989;
	not.b32 	%r1022, %r1014;
	and.b32  	%r1023, %r964, %r1022;
	or.b32  	%r1024, %r1021, %r1023;
	add.s32 	%r1025, %r1024, %r939;
	add.s32 	%r1026, %r1025, %r1020;
	add.s32 	%r1027, %r1026, %r115;
	add.s32 	%r1028, %r1027, -1084653625;
	shf.l.wrap.b32 	%r1029, %r1015, %r1015, 30;
	shf.l.wrap.b32 	%r1030, %r1015, %r1015, 19;
	xor.b32  	%r1031, %r1029, %r1030;
	shf.l.wrap.b32 	%r1032, %r1015, %r1015, 10;
	xor.b32  	%r1033, %r1031, %r1032;
	xor.b32  	%r1034, %r990, %r965;
	and.b32  	%r1035, %r1015, %r1034;
	and.b32  	%r1036, %r990, %r965;
	xor.b32  	%r1037, %r1035, %r1036;
	add.s32 	%r1038, %r1033, %r1037;
	add.s32 	%r1039, %r1028, %r940;
	add.s32 	%r1040, %r1038, %r1028;
	shf.l.wrap.b32 	%r1041, %r1039, %r1039, 26;
	shf.l.wrap.b32 	%r1042, %r1039, %r1039, 21;
	xor.b32  	%r1043, %r1041, %r1042;
	shf.l.wrap.b32 	%r1044, %r1039, %r1039, 7;
	xor.b32  	%r1045, %r1043, %r1044;
	and.b32  	%r1046, %r1039, %r1014;
	not.b32 	%r1047, %r1039;
	and.b32  	%r1048, %r989, %r1047;
	or.b32  	%r1049, %r1046, %r1048;
	add.s32 	%r1050, %r1049, %r964;
	add.s32 	%r1051, %r1050, %r1045;
	add.s32 	%r1052, %r1051, %r121;
	add.s32 	%r1053, %r1052, -958395405;
	shf.l.wrap.b32 	%r1054, %r1040, %r1040, 30;
	shf.l.wrap.b32 	%r1055, %r1040, %r1040, 19;
	xor.b32  	%r1056, %r1054, %r1055;
	shf.l.wrap.b32 	%r1057, %r1040, %r1040, 10;
	xor.b32  	%r1058, %r1056, %r1057;
	xor.b32  	%r1059, %r1015, %r990;
	and.b32  	%r1060, %r1040, %r1059;
	and.b32  	%r1061, %r1015, %r990;
	xor.b32  	%r1062, %r1060, %r1061;
	add.s32 	%r1063, %r1058, %r1062;
	add.s32 	%r1064, %r1053, %r965;
	add.s32 	%r1065, %r1063, %r1053;
	shf.l.wrap.b32 	%r1066, %r1064, %r1064, 26;
	shf.l.wrap.b32 	%r1067, %r1064, %r1064, 21;
	xor.b32  	%r1068, %r1066, %r1067;
	shf.l.wrap.b32 	%r1069, %r1064, %r1064, 7;
	xor.b32  	%r1070, %r1068, %r1069;
	and.b32  	%r1071, %r1064, %r1039;
	not.b32 	%r1072, %r1064;
	and.b32  	%r1073, %r1014, %r1072;
	or.b32  	%r1074, %r1071, %r1073;
	add.s32 	%r1075, %r1074, %r989;
	add.s32 	%r1076, %r1075, %r1070;
	add.s32 	%r1077, %r1076, %r127;
	add.s32 	%r1078, %r1077, -710438585;
	shf.l.wrap.b32 	%r1079, %r1065, %r1065, 30;
	shf.l.wrap.b32 	%r1080, %r1065, %r1065, 19;
	xor.b32  	%r1081, %r1079, %r1080;
	shf.l.wrap.b32 	%r1082, %r1065, %r1065, 10;
	xor.b32  	%r1083, %r1081, %r1082;
	xor.b32  	%r1084, %r1040, %r1015;
	and.b32  	%r1085, %r1065, %r1084;
	and.b32  	%r1086, %r1040, %r1015;
	xor.b32  	%r1087, %r1085, %r1086;
	add.s32 	%r1088, %r1083, %r1087;
	add.s32 	%r1089, %r1078, %r990;
	add.s32 	%r1090, %r1088, %r1078;
	shf.l.wrap.b32 	%r1091, %r1089, %r1089, 26;
	shf.l.wrap.b32 	%r1092, %r1089, %r1089, 21;
	xor.b32  	%r1093, %r1091, %r1092;
	shf.l.wrap.b32 	%r1094, %r1089, %r1089, 7;
	xor.b32  	%r1095, %r1093, %r1094;
	and.b32  	%r1096, %r1089, %r1064;
	not.b32 	%r1097, %r1089;
	and.b32  	%r1098, %r1039, %r1097;
	or.b32  	%r1099, %r1096, %r1098;
	add.s32 	%r1100, %r1099, %r1014;
	add.s32 	%r1101, %r1100, %r1095;
	add.s32 	%r1102, %r1101, %r134;
	add.s32 	%r1103, %r1102, 113926993;
	shf.l.wrap.b32 	%r1104, %r1090, %r1090, 30;
	shf.l.wrap.b32 	%r1105, %r1090, %r1090, 19;
	xor.b32  	%r1106, %r1104, %r1105;
	shf.l.wrap.b32 	%r1107, %r1090, %r1090, 10;
	xor.b32  	%r1108, %r1106, %r1107;
	xor.b32  	%r1109, %r1065, %r1040;
	and.b32  	%r1110, %r1090, %r1109;
	and.b32  	%r1111, %r1065, %r1040;
	xor.b32  	%r1112, %r1110, %r1111;
	add.s32 	%r1113, %r1108, %r1112;
	add.s32 	%r1114, %r1103, %r1015;
	add.s32 	%r1115, %r1113, %r1103;
	shf.l.wrap.b32 	%r1116, %r1114, %r1114, 26;
	shf.l.wrap.b32 	%r1117, %r1114, %r1114, 21;
	xor.b32  	%r1118, %r1116, %r1117;
	shf.l.wrap.b32 	%r1119, %r1114, %r1114, 7;
	xor.b32  	%r1120, %r1118, %r1119;
	and.b32  	%r1121, %r1114, %r1089;
	not.b32 	%r1122, %r1114;
	and.b32  	%r1123, %r1064, %r1122;
	or.b32  	%r1124, %r1121, %r1123;
	add.s32 	%r1125, %r1124, %r1039;
	add.s32 	%r1126, %r1125, %r1120;
	add.s32 	%r1127, %r1126, %r141;
	add.s32 	%r1128, %r1127, 338241895;
	shf.l.wrap.b32 	%r1129, %r1115, %r1115, 30;
	shf.l.wrap.b32 	%r1130, %r1115, %r1115, 19;
	xor.b32  	%r1131, %r1129, %r1130;
	shf.l.wrap.b32 	%r1132, %r1115, %r1115, 10;
	xor.b32  	%r1133, %r1131, %r1132;
	xor.b32  	%r1134, %r1090, %r1065;
	and.b32  	%r1135, %r1115, %r1134;
	and.b32  	%r1136, %r1090, %r1065;
	xor.b32  	%r1137, %r1135, %r1136;
	add.s32 	%r1138, %r1133, %r1137;
	add.s32 	%r1139, %r1128, %r1040;
	add.s32 	%r1140, %r1138, %r1128;
	shf.l.wrap.b32 	%r1141, %r1139, %r1139, 26;
	shf.l.wrap.b32 	%r1142, %r1139, %r1139, 21;
	xor.b32  	%r1143, %r1141, %r1142;
	shf.l.wrap.b32 	%r1144, %r1139, %r1139, 7;
	xor.b32  	%r1145, %r1143, %r1144;
	and.b32  	%r1146, %r1139, %r1114;
	not.b32 	%r1147, %r1139;
	and.b32  	%r1148, %r1089, %r1147;
	or.b32  	%r1149, %r1146, %r1148;
	add.s32 	%r1150, %r1149, %r1064;
	add.s32 	%r1151, %r1150, %r1145;
	add.s32 	%r1152, %r1151, %r148;
	add.s32 	%r1153, %r1152, 666307205;
	shf.l.wrap.b32 	%r1154, %r1140, %r1140, 30;
	shf.l.wrap.b32 	%r1155, %r1140, %r1140, 19;
	xor.b32  	%r1156, %r1154, %r1155;
	shf.l.wrap.b32 	%r1157, %r1140, %r1140, 10;
	xor.b32  	%r1158, %r1156, %r1157;
	xor.b32  	%r1159, %r1115, %r1090;
	and.b32  	%r1160, %r1140, %r1159;
	and.b32  	%r1161, %r1115, %r1090;
	xor.b32  	%r1162, %r1160, %r1161;
	add.s32 	%r1163, %r1158, %r1162;
	add.s32 	%r1164, %r1153, %r1065;
	add.s32 	%r1165, %r1163, %r1153;
	shf.l.wrap.b32 	%r1166, %r1164, %r1164, 26;
	shf.l.wrap.b32 	%r1167, %r1164, %r1164, 21;
	xor.b32  	%r1168, %r1166, %r1167;
	shf.l.wrap.b32 	%r1169, %r1164, %r1164, 7;
	xor.b32  	%r1170, %r1168, %r1169;
	and.b32  	%r1171, %r1164, %r1139;
	not.b32 	%r1172, %r1164;
	and.b32  	%r1173, %r1114, %r1172;
	or.b32  	%r1174, %r1171, %r1173;
	add.s32 	%r1175, %r1174, %r1089;
	add.s32 	%r1176, %r1175, %r1170;
	add.s32 	%r1177, %r1176, %r155;
	add.s32 	%r1178, %r1177, 773529912;
	shf.l.wrap.b32 	%r1179, %r1165, %r1165, 30;
	shf.l.wrap.b32 	%r1180, %r1165, %r1165, 19;
	xor.b32  	%r1181, %r1179, %r1180;
	shf.l.wrap.b32 	%r1182, %r1165, %r1165, 10;
	xor.b32  	%r1183, %r1181, %r1182;
	xor.b32  	%r1184, %r1140, %r1115;
	and.b32  	%r1185, %r1165, %r1184;
	and.b32  	%r1186, %r1140, %r1115;
	xor.b32  	%r1187, %r1185, %r1186;
	add.s32 	%r1188, %r1183, %r1187;
	add.s32 	%r1189, %r1178, %r1090;
	add.s32 	%r1190, %r1188, %r1178;
	shf.l.wrap.b32 	%r1191, %r1189, %r1189, 26;
	shf.l.wrap.b32 	%r1192, %r1189, %r1189, 21;
	xor.b32  	%r1193, %r1191, %r1192;
	shf.l.wrap.b32 	%r1194, %r1189, %r1189, 7;
	xor.b32  	%r1195, %r1193, %r1194;
	and.b32  	%r1196, %r1189, %r1164;
	not.b32 	%r1197, %r1189;
	and.b32  	%r1198, %r1139, %r1197;
	or.b32  	%r1199, %r1196, %r1198;
	add.s32 	%r1200, %r1199, %r1114;
	add.s32 	%r1201, %r1200, %r1195;
	add.s32 	%r1202, %r1201, %r162;
	add.s32 	%r1203, %r1202, 1294757372;
	shf.l.wrap.b32 	%r1204, %r1190, %r1190, 30;
	shf.l.wrap.b32 	%r1205, %r1190, %r1190, 19;
	xor.b32  	%r1206, %r1204, %r1205;
	shf.l.wrap.b32 	%r1207, %r1190, %r1190, 10;
	xor.b32  	%r1208, %r1206, %r1207;
	xor.b32  	%r1209, %r1165, %r1140;
	and.b32  	%r1210, %r1190, %r1209;
	and.b32  	%r1211, %r1165, %r1140;
	xor.b32  	%r1212, %r1210, %r1211;
	add.s32 	%r1213, %r1208, %r1212;
	add.s32 	%r1214, %r1203, %r1115;
	add.s32 	%r1215, %r1213, %r1203;
	shf.l.wrap.b32 	%r1216, %r1214, %r1214, 26;
	shf.l.wrap.b32 	%r1217, %r1214, %r1214, 21;
	xor.b32  	%r1218, %r1216, %r1217;
	shf.l.wrap.b32 	%r1219, %r1214, %r1214, 7;
	xor.b32  	%r1220, %r1218, %r1219;
	and.b32  	%r1221, %r1214, %r1189;
	not.b32 	%r1222, %r1214;
	and.b32  	%r1223, %r1164, %r1222;
	or.b32  	%r1224, %r1221, %r1223;
	add.s32 	%r1225, %r1224, %r1139;
	add.s32 	%r1226, %r1225, %r1220;
	add.s32 	%r1227, %r1226, %r169;
	add.s32 	%r1228, %r1227, 1396182291;
	shf.l.wrap.b32 	%r1229, %r1215, %r1215, 30;
	shf.l.wrap.b32 	%r1230, %r1215, %r1215, 19;
	xor.b32  	%r1231, %r1229, %r1230;
	shf.l.wrap.b32 	%r1232, %r1215, %r1215, 10;
	xor.b32  	%r1233, %r1231, %r1232;
	xor.b32  	%r1234, %r1190, %r1165;
	and.b32  	%r1235, %r1215, %r1234;
	and.b32  	%r1236, %r1190, %r1165;
	xor.b32  	%r1237, %r1235, %r1236;
	add.s32 	%r1238, %r1233, %r1237;
	add.s32 	%r1239, %r1228, %r1140;
	add.s32 	%r1240, %r1238, %r1228;
	shf.l.wrap.b32 	%r1241, %r1239, %r1239, 26;
	shf.l.wrap.b32 	%r1242, %r1239, %r1239, 21;
	xor.b32  	%r1243, %r1241, %r1242;
	shf.l.wrap.b32 	%r1244, %r1239, %r1239, 7;
	xor.b32  	%r1245, %r1243, %r1244;
	and.b32  	%r1246, %r1239, %r1214;
	not.b32 	%r1247, %r1239;
	and.b32  	%r1248, %r1189, %r1247;
	or.b32  	%r1249, %r1246, %r1248;
	add.s32 	%r1250, %r1249, %r1164;
	add.s32 	%r1251, %r1250, %r1245;
	add.s32 	%r1252, %r1251, %r181;
	add.s32 	%r1253, %r1252, 1695183700;
	shf.l.wrap.b32 	%r1254, %r1240, %r1240, 30;
	shf.l.wrap.b32 	%r1255, %r1240, %r1240, 19;
	xor.b32  	%r1256, %r1254, %r1255;
	shf.l.wrap.b32 	%r1257, %r1240, %r1240, 10;
	xor.b32  	%r1258, %r1256, %r1257;
	xor.b32  	%r1259, %r1215, %r1190;
	and.b32  	%r1260, %r1240, %r1259;
	and.b32  	%r1261, %r1215, %r1190;
	xor.b32  	%r1262, %r1260, %r1261;
	add.s32 	%r1263, %r1258, %r1262;
	add.s32 	%r1264, %r1253, %r1165;
	add.s32 	%r1265, %r1263, %r1253;
	shf.l.wrap.b32 	%r1266, %r1264, %r1264, 26;
	shf.l.wrap.b32 	%r1267, %r1264, %r1264, 21;
	xor.b32  	%r1268, %r1266, %r1267;
	shf.l.wrap.b32 	%r1269, %r1264, %r1264, 7;
	xor.b32  	%r1270, %r1268, %r1269;
	and.b32  	%r1271, %r1264, %r1239;
	not.b32 	%r1272, %r1264;
	and.b32  	%r1273, %r1214, %r1272;
	or.b32  	%r1274, %r1271, %r1273;
	add.s32 	%r1275, %r1274, %r1189;
	add.s32 	%r1276, %r1275, %r1270;
	add.s32 	%r1277, %r1276, %r194;
	add.s32 	%r1278, %r1277, 1986661051;
	shf.l.wrap.b32 	%r1279, %r1265, %r1265, 30;
	shf.l.wrap.b32 	%r1280, %r1265, %r1265, 19;
	xor.b32  	%r1281, %r1279, %r1280;
	shf.l.wrap.b32 	%r1282, %r1265, %r1265, 10;
	xor.b32  	%r1283, %r1281, %r1282;
	xor.b32  	%r1284, %r1240, %r1215;
	and.b32  	%r1285, %r1265, %r1284;
	and.b32  	%r1286, %r1240, %r1215;
	xor.b32  	%r1287, %r1285, %r1286;
	add.s32 	%r1288, %r1283, %r1287;
	add.s32 	%r1289, %r1278, %r1190;
	add.s32 	%r1290, %r1288, %r1278;
	shf.l.wrap.b32 	%r1291, %r1289, %r1289, 26;
	shf.l.wrap.b32 	%r1292, %r1289, %r1289, 21;
	xor.b32  	%r1293, %r1291, %r1292;
	shf.l.wrap.b32 	%r1294, %r1289, %r1289, 7;
	xor.b32  	%r1295, %r1293, %r1294;
	and.b32  	%r1296, %r1289, %r1264;
	not.b32 	%r1297, %r1289;
	and.b32  	%r1298, %r1239, %r1297;
	or.b32  	%r1299, %r1296, %r1298;
	add.s32 	%r1300, %r1299, %r1214;
	add.s32 	%r1301, %r1300, %r1295;
	add.s32 	%r1302, %r1301, %r207;
	add.s32 	%r1303, %r1302, -2117940946;
	shf.l.wrap.b32 	%r1304, %r1290, %r1290, 30;
	shf.l.wrap.b32 	%r1305, %r1290, %r1290, 19;
	xor.b32  	%r1306, %r1304, %r1305;
	shf.l.wrap.b32 	%r1307, %r1290, %r1290, 10;
	xor.b32  	%r1308, %r1306, %r1307;
	xor.b32  	%r1309, %r1265, %r1240;
	and.b32  	%r1310, %r1290, %r1309;
	and.b32  	%r1311, %r1265, %r1240;
	xor.b32  	%r1312, %r1310, %r1311;
	add.s32 	%r1313, %r1308, %r1312;
	add.s32 	%r1314, %r1303, %r1215;
	add.s32 	%r1315, %r1313, %r1303;
	shf.l.wrap.b32 	%r1316, %r1314, %r1314, 26;
	shf.l.wrap.b32 	%r1317, %r1314, %r1314, 21;
	xor.b32  	%r1318, %r1316, %r1317;
	shf.l.wrap.b32 	%r1319, %r1314, %r1314, 7;
	xor.b32  	%r1320, %r1318, %r1319;
	and.b32  	%r1321, %r1314, %r1289;
	not.b32 	%r1322, %r1314;
	and.b32  	%r1323, %r1264, %r1322;
	or.b32  	%r1324, %r1321, %r1323;
	add.s32 	%r1325, %r1324, %r1239;
	add.s32 	%r1326, %r1325, %r1320;
	add.s32 	%r1327, %r1326, %r220;
	add.s32 	%r1328, %r1327, -1838011259;
	shf.l.wrap.b32 	%r1329, %r1315, %r1315, 30;
	shf.l.wrap.b32 	%r1330, %r1315, %r1315, 19;
	xor.b32  	%r1331, %r1329, %r1330;
	shf.l.wrap.b32 	%r1332, %r1315, %r1315, 10;
	xor.b32  	%r1333, %r1331, %r1332;
	xor.b32  	%r1334, %r1290, %r1265;
	and.b32  	%r1335, %r1315, %r1334;
	and.b32  	%r1336, %r1290, %r1265;
	xor.b32  	%r1337, %r1335, %r1336;
	add.s32 	%r1338, %r1333, %r1337;
	add.s32 	%r1339, %r1328, %r1240;
	add.s32 	%r1340, %r1338, %r1328;
	shf.l.wrap.b32 	%r1341, %r1339, %r1339, 26;
	shf.l.wrap.b32 	%r1342, %r1339, %r1339, 21;
	xor.b32  	%r1343, %r1341, %r1342;
	shf.l.wrap.b32 	%r1344, %r1339, %r1339, 7;
	xor.b32  	%r1345, %r1343, %r1344;
	and.b32  	%r1346, %r1339, %r1314;
	not.b32 	%r1347, %r1339;
	and.b32  	%r1348, %r1289, %r1347;
	or.b32  	%r1349, %r1346, %r1348;
	add.s32 	%r1350, %r1349, %r1264;
	add.s32 	%r1351, %r1350, %r1345;
	add.s32 	%r1352, %r1351, %r233;
	add.s32 	%r1353, %r1352, -1564481375;
	shf.l.wrap.b32 	%r1354, %r1340, %r1340, 30;
	shf.l.wrap.b32 	%r1355, %r1340, %r1340, 19;
	xor.b32  	%r1356, %r1354, %r1355;
	shf.l.wrap.b32 	%r1357, %r1340, %r1340, 10;
	xor.b32  	%r1358, %r1356, %r1357;
	xor.b32  	%r1359, %r1315, %r1290;
	and.b32  	%r1360, %r1340, %r1359;
	and.b32  	%r1361, %r1315, %r1290;
	xor.b32  	%r1362, %r1360, %r1361;
	add.s32 	%r1363, %r1358, %r1362;
	add.s32 	%r1364, %r1353, %r1265;
	add.s32 	%r1365, %r1363, %r1353;
	shf.l.wrap.b32 	%r1366, %r1364, %r1364, 26;
	shf.l.wrap.b32 	%r1367, %r1364, %r1364, 21;
	xor.b32  	%r1368, %r1366, %r1367;
	shf.l.wrap.b32 	%r1369, %r1364, %r1364, 7;
	xor.b32  	%r1370, %r1368, %r1369;
	and.b32  	%r1371, %r1364, %r1339;
	not.b32 	%r1372, %r1364;
	and.b32  	%r1373, %r1314, %r1372;
	or.b32  	%r1374, %r1371, %r1373;
	add.s32 	%r1375, %r1374, %r1289;
	add.s32 	%r1376, %r1375, %r1370;
	add.s32 	%r1377, %r1376, %r246;
	add.s32 	%r1378, %r1377, -1474664885;
	shf.l.wrap.b32 	%r1379, %r1365, %r1365, 30;
	shf.l.wrap.b32 	%r1380, %r1365, %r1365, 19;
	xor.b32  	%r1381, %r1379, %r1380;
	shf.l.wrap.b32 	%r1382, %r1365, %r1365, 10;
	xor.b32  	%r1383, %r1381, %r1382;
	xor.b32  	%r1384, %r1340, %r1315;
	and.b32  	%r1385, %r1365, %r1384;
	and.b32  	%r1386, %r1340, %r1315;
	xor.b32  	%r1387, %r1385, %r1386;
	add.s32 	%r1388, %r1383, %r1387;
	add.s32 	%r1389, %r1378, %r1290;
	add.s32 	%r1390, %r1388, %r1378;
	shf.l.wrap.b32 	%r1391, %r1389, %r1389, 26;
	shf.l.wrap.b32 	%r1392, %r1389, %r1389, 21;
	xor.b32  	%r1393, %r1391, %r1392;
	shf.l.wrap.b32 	%r1394, %r1389, %r1389, 7;
	xor.b32  	%r1395, %r1393, %r1394;
	and.b32  	%r1396, %r1389, %r1364;
	not.b32 	%r1397, %r1389;
	and.b32  	%r1398, %r1339, %r1397;
	or.b32  	%r1399, %r1396, %r1398;
	add.s32 	%r1400, %r1399, %r1314;
	add.s32 	%r1401, %r1400, %r1395;
	add.s32 	%r1402, %r1401, %r259;
	add.s32 	%r1403, %r1402, -1035236496;
	shf.l.wrap.b32 	%r1404, %r1390, %r1390, 30;
	shf.l.wrap.b32 	%r1405, %r1390, %r1390, 19;
	xor.b32  	%r1406, %r1404, %r1405;
	shf.l.wrap.b32 	%r1407, %r1390, %r1390, 10;
	xor.b32  	%r1408, %r1406, %r1407;
	xor.b32  	%r1409, %r1365, %r1340;
	and.b32  	%r1410, %r1390, %r1409;
	and.b32  	%r1411, %r1365, %r1340;
	xor.b32  	%r1412, %r1410, %r1411;
	add.s32 	%r1413, %r1408, %r1412;
	add.s32 	%r1414, %r1403, %r1315;
	add.s32 	%r1415, %r1413, %r1403;
	shf.l.wrap.b32 	%r1416, %r1414, %r1414, 26;
	shf.l.wrap.b32 	%r1417, %r1414, %r1414, 21;
	xor.b32  	%r1418, %r1416, %r1417;
	shf.l.wrap.b32 	%r1419, %r1414, %r1414, 7;
	xor.b32  	%r1420, %r1418, %r1419;
	and.b32  	%r1421, %r1414, %r1389;
	not.b32 	%r1422, %r1414;
	and.b32  	%r1423, %r1364, %r1422;
	or.b32  	%r1424, %r1421, %r1423;
	add.s32 	%r1425, %r1424, %r1339;
	add.s32 	%r1426, %r1425, %r1420;
	add.s32 	%r1427, %r1426, %r272;
	add.s32 	%r1428, %r1427, -949202525;
	shf.l.wrap.b32 	%r1429, %r1415, %r1415, 30;
	shf.l.wrap.b32 	%r1430, %r1415, %r1415, 19;
	xor.b32  	%r1431, %r1429, %r1430;
	shf.l.wrap.b32 	%r1432, %r1415, %r1415, 10;
	xor.b32  	%r1433, %r1431, %r1432;
	xor.b32  	%r1434, %r1390, %r1365;
	and.b32  	%r1435, %r1415, %r1434;
	and.b32  	%r1436, %r1390, %r1365;
	xor.b32  	%r1437, %r1435, %r1436;
	add.s32 	%r1438, %r1433, %r1437;
	add.s32 	%r1439, %r1428, %r1340;
	add.s32 	%r1440, %r1438, %r1428;
	shf.l.wrap.b32 	%r1441, %r1439, %r1439, 26;
	shf.l.wrap.b32 	%r1442, %r1439, %r1439, 21;
	xor.b32  	%r1443, %r1441, %r1442;
	shf.l.wrap.b32 	%r1444, %r1439, %r1439, 7;
	xor.b32  	%r1445, %r1443, %r1444;
	and.b32  	%r1446, %r1439, %r1414;
	not.b32 	%r1447, %r1439;
	and.b32  	%r1448, %r1389, %r1447;
	or.b32  	%r1449, %r1446, %r1448;
	add.s32 	%r1450, %r1449, %r1364;
	add.s32 	%r1451, %r1450, %r1445;
	add.s32 	%r1452, %r1451, %r285;
	add.s32 	%r1453, %r1452, -778901479;
	shf.l.wrap.b32 	%r1454, %r1440, %r1440, 30;
	shf.l.wrap.b32 	%r1455, %r1440, %r1440, 19;
	xor.b32  	%r1456, %r1454, %r1455;
	shf.l.wrap.b32 	%r1457, %r1440, %r1440, 10;
	xor.b32  	%r1458, %r1456, %r1457;
	xor.b32  	%r1459, %r1415, %r1390;
	and.b32  	%r1460, %r1440, %r1459;
	and.b32  	%r1461, %r1415, %r1390;
	xor.b32  	%r1462, %r1460, %r1461;
	add.s32 	%r1463, %r1458, %r1462;
	add.s32 	%r1464, %r1453, %r1365;
	add.s32 	%r1465, %r1463, %r1453;
	shf.l.wrap.b32 	%r1466, %r1464, %r1464, 26;
	shf.l.wrap.b32 	%r1467, %r1464, %r1464, 21;
	xor.b32  	%r1468, %r1466, %r1467;
	shf.l.wrap.b32 	%r1469, %r1464, %r1464, 7;
	xor.b32  	%r1470, %r1468, %r1469;
	and.b32  	%r1471, %r1464, %r1439;
	not.b32 	%r1472, %r1464;
	and.b32  	%r1473, %r1414, %r1472;
	or.b32  	%r1474, %r1471, %r1473;
	add.s32 	%r1475, %r1474, %r1389;
	add.s32 	%r1476, %r1475, %r1470;
	add.s32 	%r1477, %r1476, %r298;
	add.s32 	%r1478, %r1477, -694614492;
	shf.l.wrap.b32 	%r1479, %r1465, %r1465, 30;
	shf.l.wrap.b32 	%r1480, %r1465, %r1465, 19;
	xor.b32  	%r1481, %r1479, %r1480;
	shf.l.wrap.b32 	%r1482, %r1465, %r1465, 10;
	xor.b32  	%r1483, %r1481, %r1482;
	xor.b32  	%r1484, %r1440, %r1415;
	and.b32  	%r1485, %r1465, %r1484;
	and.b32  	%r1486, %r1440, %r1415;
	xor.b32  	%r1487, %r1485, %r1486;
	add.s32 	%r1488, %r1483, %r1487;
	add.s32 	%r1489, %r1478, %r1390;
	add.s32 	%r1490, %r1488, %r1478;
	shf.l.wrap.b32 	%r1491, %r1489, %r1489, 26;
	shf.l.wrap.b32 	%r1492, %r1489, %r1489, 21;
	xor.b32  	%r1493, %r1491, %r1492;
	shf.l.wrap.b32 	%r1494, %r1489, %r1489, 7;
	xor.b32  	%r1495, %r1493, %r1494;
	and.b32  	%r1496, %r1489, %r1464;
	not.b32 	%r1497, %r1489;
	and.b32  	%r1498, %r1439, %r1497;
	or.b32  	%r1499, %r1496, %r1498;
	add.s32 	%r1500, %r1499, %r1414;
	add.s32 	%r1501, %r1500, %r1495;
	add.s32 	%r1502, %r1501, %r311;
	add.s32 	%r1503, %r1502, -200395387;
	shf.l.wrap.b32 	%r1504, %r1490, %r1490, 30;
	shf.l.wrap.b32 	%r1505, %r1490, %r1490, 19;
	xor.b32  	%r1506, %r1504, %r1505;
	shf.l.wrap.b32 	%r1507, %r1490, %r1490, 10;
	xor.b32  	%r1508, %r1506, %r1507;
	xor.b32  	%r1509, %r1465, %r1440;
	and.b32  	%r1510, %r1490, %r1509;
	and.b32  	%r1511, %r1465, %r1440;
	xor.b32  	%r1512, %r1510, %r1511;
	add.s32 	%r1513, %r1508, %r1512;
	add.s32 	%r1514, %r1503, %r1415;
	add.s32 	%r1515, %r1513, %r1503;
	shf.l.wrap.b32 	%r1516, %r1514, %r1514, 26;
	shf.l.wrap.b32 	%r1517, %r1514, %r1514, 21;
	xor.b32  	%r1518, %r1516, %r1517;
	shf.l.wrap.b32 	%r1519, %r1514, %r1514, 7;
	xor.b32  	%r1520, %r1518, %r1519;
	and.b32  	%r1521, %r1514, %r1489;
	not.b32 	%r1522, %r1514;
	and.b32  	%r1523, %r1464, %r1522;
	or.b32  	%r1524, %r1521, %r1523;
	add.s32 	%r1525, %r1524, %r1439;
	add.s32 	%r1526, %r1525, %r1520;
	add.s32 	%r1527, %r1526, %r324;
	add.s32 	%r1528, %r1527, 275423344;
	shf.l.wrap.b32 	%r1529, %r1515, %r1515, 30;
	shf.l.wrap.b32 	%r1530, %r1515, %r1515, 19;
	xor.b32  	%r1531, %r1529, %r1530;
	shf.l.wrap.b32 	%r1532, %r1515, %r1515, 10;
	xor.b32  	%r1533, %r1531, %r1532;
	xor.b32  	%r1534, %r1490, %r1465;
	and.b32  	%r1535, %r1515, %r1534;
	and.b32  	%r1536, %r1490, %r1465;
	xor.b32  	%r1537, %r1535, %r1536;
	add.s32 	%r1538, %r1533, %r1537;
	add.s32 	%r1539, %r1528, %r1440;
	add.s32 	%r1540, %r1538, %r1528;
	shf.l.wrap.b32 	%r1541, %r1539, %r1539, 26;
	shf.l.wrap.b32 	%r1542, %r1539, %r1539, 21;
	xor.b32  	%r1543, %r1541, %r1542;
	shf.l.wrap.b32 	%r1544, %r1539, %r1539, 7;
	xor.b32  	%r1545, %r1543, %r1544;
	and.b32  	%r1546, %r1539, %r1514;
	not.b32 	%r1547, %r1539;
	and.b32  	%r1548, %r1489, %r1547;
	or.b32  	%r1549, %r1546, %r1548;
	add.s32 	%r1550, %r1549, %r1464;
	add.s32 	%r1551, %r1550, %r1545;
	add.s32 	%r1552, %r1551, %r337;
	add.s32 	%r1553, %r1552, 430227734;
	shf.l.wrap.b32 	%r1554, %r1540, %r1540, 30;
	shf.l.wrap.b32 	%r1555, %r1540, %r1540, 19;
	xor.b32  	%r1556, %r1554, %r1555;
	shf.l.wrap.b32 	%r1557, %r1540, %r1540, 10;
	xor.b32  	%r1558, %r1556, %r1557;
	xor.b32  	%r1559, %r1515, %r1490;
	and.b32  	%r1560, %r1540, %r1559;
	and.b32  	%r1561, %r1515, %r1490;
	xor.b32  	%r1562, %r1560, %r1561;
	add.s32 	%r1563, %r1558, %r1562;
	add.s32 	%r1564, %r1553, %r1465;
	add.s32 	%r1565, %r1563, %r1553;
	shf.l.wrap.b32 	%r1566, %r1564, %r1564, 26;
	shf.l.wrap.b32 	%r1567, %r1564, %r1564, 21;
	xor.b32  	%r1568, %r1566, %r1567;
	shf.l.wrap.b32 	%r1569, %r1564, %r1564, 7;
	xor.b32  	%r1570, %r1568, %r1569;
	and.b32  	%r1571, %r1564, %r1539;
	not.b32 	%r1572, %r1564;
	and.b32  	%r1573, %r1514, %r1572;
	or.b32  	%r1574, %r1571, %r1573;
	add.s32 	%r1575, %r1574, %r1489;
	add.s32 	%r1576, %r1575, %r1570;
	add.s32 	%r1577, %r1576, %r350;
	add.s32 	%r1578, %r1577, 506948616;
	shf.l.wrap.b32 	%r1579, %r1565, %r1565, 30;
	shf.l.wrap.b32 	%r1580, %r1565, %r1565, 19;
	xor.b32  	%r1581, %r1579, %r1580;
	shf.l.wrap.b32 	%r1582, %r1565, %r1565, 10;
	xor.b32  	%r1583, %r1581, %r1582;
	xor.b32  	%r1584, %r1540, %r1515;
	and.b32  	%r1585, %r1565, %r1584;
	and.b32  	%r1586, %r1540, %r1515;
	xor.b32  	%r1587, %r1585, %r1586;
	add.s32 	%r1588, %r1583, %r1587;
	add.s32 	%r1589, %r1578, %r1490;
	add.s32 	%r1590, %r1588, %r1578;
	shf.l.wrap.b32 	%r1591, %r1589, %r1589, 26;
	shf.l.wrap.b32 	%r1592, %r1589, %r1589, 21;
	xor.b32  	%r1593, %r1591, %r1592;
	shf.l.wrap.b32 	%r1594, %r1589, %r1589, 7;
	xor.b32  	%r1595, %r1593, %r1594;
	and.b32  	%r1596, %r1589, %r1564;
	not.b32 	%r1597, %r1589;
	and.b32  	%r1598, %r1539, %r1597;
	or.b32  	%r1599, %r1596, %r1598;
	add.s32 	%r1600, %r1599, %r1514;
	add.s32 	%r1601, %r1600, %r1595;
	add.s32 	%r1602, %r1601, %r363;
	add.s32 	%r1603, %r1602, 659060556;
	shf.l.wrap.b32 	%r1604, %r1590, %r1590, 30;
	shf.l.wrap.b32 	%r1605, %r1590, %r1590, 19;
	xor.b32  	%r1606, %r1604, %r1605;
	shf.l.wrap.b32 	%r1607, %r1590, %r1590, 10;
	xor.b32  	%r1608, %r1606, %r1607;
	xor.b32  	%r1609, %r1565, %r1540;
	and.b32  	%r1610, %r1590, %r1609;
	and.b32  	%r1611, %r1565, %r1540;
	xor.b32  	%r1612, %r1610, %r1611;
	add.s32 	%r1613, %r1608, %r1612;
	add.s32 	%r1614, %r1603, %r1515;
	add.s32 	%r1615, %r1613, %r1603;
	shf.l.wrap.b32 	%r1616, %r1614, %r1614, 26;
	shf.l.wrap.b32 	%r1617, %r1614, %r1614, 21;
	xor.b32  	%r1618, %r1616, %r1617;
	shf.l.wrap.b32 	%r1619, %r1614, %r1614, 7;
	xor.b32  	%r1620, %r1618, %r1619;
	and.b32  	%r1621, %r1614, %r1589;
	not.b32 	%r1622, %r1614;
	and.b32  	%r1623, %r1564, %r1622;
	or.b32  	%r1624, %r1621, %r1623;
	add.s32 	%r1625, %r1624, %r1539;
	add.s32 	%r1626, %r1625, %r1620;
	add.s32 	%r1627, %r1626, %r376;
	add.s32 	%r1628, %r1627, 883997877;
	shf.l.wrap.b32 	%r1629, %r1615, %r1615, 30;
	shf.l.wrap.b32 	%r1630, %r1615, %r1615, 19;
	xor.b32  	%r1631, %r1629, %r1630;
	shf.l.wrap.b32 	%r1632, %r1615, %r1615, 10;
	xor.b32  	%r1633, %r1631, %r1632;
	xor.b32  	%r1634, %r1590, %r1565;
	and.b32  	%r1635, %r1615, %r1634;
	and.b32  	%r1636, %r1590, %r1565;
	xor.b32  	%r1637, %r1635, %r1636;
	add.s32 	%r1638, %r1633, %r1637;
	add.s32 	%r1639, %r1628, %r1540;
	add.s32 	%r1640, %r1638, %r1628;
	shf.l.wrap.b32 	%r1641, %r1639, %r1639, 26;
	shf.l.wrap.b32 	%r1642, %r1639, %r1639, 21;
	xor.b32  	%r1643, %r1641, %r1642;
	shf.l.wrap.b32 	%r1644, %r1639, %r1639, 7;
	xor.b32  	%r1645, %r1643, %r1644;
	and.b32  	%r1646, %r1639, %r1614;
	not.b32 	%r1647, %r1639;
	and.b32  	%r1648, %r1589, %r1647;
	or.b32  	%r1649, %r1646, %r1648;
	add.s32 	%r1650, %r1649, %r1564;
	add.s32 	%r1651, %r1650, %r1645;
	add.s32 	%r1652, %r1651, %r389;
	add.s32 	%r1653, %r1652, 958139571;
	shf.l.wrap.b32 	%r1654, %r1640, %r1640, 30;
	shf.l.wrap.b32 	%r1655, %r1640, %r1640, 19;
	xor.b32  	%r1656, %r1654, %r1655;
	shf.l.wrap.b32 	%r1657, %r1640, %r1640, 10;
	xor.b32  	%r1658, %r1656, %r1657;
	xor.b32  	%r1659, %r1615, %r1590;
	and.b32  	%r1660, %r1640, %r1659;
	and.b32  	%r1661, %r1615, %r1590;
	xor.b32  	%r1662, %r1660, %r1661;
	add.s32 	%r1663, %r1658, %r1662;
	add.s32 	%r1664, %r1653, %r1565;
	add.s32 	%r1665, %r1663, %r1653;
	shf.l.wrap.b32 	%r1666, %r1664, %r1664, 26;
	shf.l.wrap.b32 	%r1667, %r1664, %r1664, 21;
	xor.b32  	%r1668, %r1666, %r1667;
	shf.l.wrap.b32 	%r1669, %r1664, %r1664, 7;
	xor.b32  	%r1670, %r1668, %r1669;
	and.b32  	%r1671, %r1664, %r1639;
	not.b32 	%r1672, %r1664;
	and.b32  	%r1673, %r1614, %r1672;
	or.b32  	%r1674, %r1671, %r1673;
	add.s32 	%r1675, %r1674, %r1589;
	add.s32 	%r1676, %r1675, %r1670;
	add.s32 	%r1677, %r1676, %r402;
	add.s32 	%r1678, %r1677, 1322822218;
	shf.l.wrap.b32 	%r1679, %r1665, %r1665, 30;
	shf.l.wrap.b32 	%r1680, %r1665, %r1665, 19;
	xor.b32  	%r1681, %r1679, %r1680;
	shf.l.wrap.b32 	%r1682, %r1665, %r1665, 10;
	xor.b32  	%r1683, %r1681, %r1682;
	xor.b32  	%r1684, %r1640, %r1615;
	and.b32  	%r1685, %r1665, %r1684;
	and.b32  	%r1686, %r1640, %r1615;
	xor.b32  	%r1687, %r1685, %r1686;
	add.s32 	%r1688, %r1683, %r1687;
	add.s32 	%r1689, %r1678, %r1590;
	add.s32 	%r1690, %r1688, %r1678;
	shf.l.wrap.b32 	%r1691, %r1689, %r1689, 26;
	shf.l.wrap.b32 	%r1692, %r1689, %r1689, 21;
	xor.b32  	%r1693, %r1691, %r1692;
	shf.l.wrap.b32 	%r1694, %r1689, %r1689, 7;
	xor.b32  	%r1695, %r1693, %r1694;
	and.b32  	%r1696, %r1689, %r1664;
	not.b32 	%r1697, %r1689;
	and.b32  	%r1698, %r1639, %r1697;
	or.b32  	%r1699, %r1696, %r1698;
	add.s32 	%r1700, %r1699, %r1614;
	add.s32 	%r1701, %r1700, %r1695;
	add.s32 	%r1702, %r1701, %r415;
	add.s32 	%r1703, %r1702, 1537002063;
	shf.l.wrap.b32 	%r1704, %r1690, %r1690, 30;
	shf.l.wrap.b32 	%r1705, %r1690, %r1690, 19;
	xor.b32  	%r1706, %r1704, %r1705;
	shf.l.wrap.b32 	%r1707, %r1690, %r1690, 10;
	xor.b32  	%r1708, %r1706, %r1707;
	xor.b32  	%r1709, %r1665, %r1640;
	and.b32  	%r1710, %r1690, %r1709;
	and.b32  	%r1711, %r1665, %r1640;
	xor.b32  	%r1712, %r1710, %r1711;
	add.s32 	%r1713, %r1708, %r1712;
	add.s32 	%r1714, %r1703, %r1615;
	add.s32 	%r1715, %r1713, %r1703;
	shf.l.wrap.b32 	%r1716, %r1714, %r1714, 26;
	shf.l.wrap.b32 	%r1717, %r1714, %r1714, 21;
	xor.b32  	%r1718, %r1716, %r1717;
	shf.l.wrap.b32 	%r1719, %r1714, %r1714, 7;
	xor.b32  	%r1720, %r1718, %r1719;
	and.b32  	%r1721, %r1714, %r1689;
	not.b32 	%r1722, %r1714;
	and.b32  	%r1723, %r1664, %r1722;
	or.b32  	%r1724, %r1721, %r1723;
	add.s32 	%r1725, %r1724, %r1639;
	add.s32 	%r1726, %r1725, %r1720;
	add.s32 	%r1727, %r1726, %r428;
	add.s32 	%r1728, %r1727, 1747873779;
	shf.l.wrap.b32 	%r1729, %r1715, %r1715, 30;
	shf.l.wrap.b32 	%r1730, %r1715, %r1715, 19;
	xor.b32  	%r1731, %r1729, %r1730;
	shf.l.wrap.b32 	%r1732, %r1715, %r1715, 10;
	xor.b32  	%r1733, %r1731, %r1732;
	xor.b32  	%r1734, %r1690, %r1665;
	and.b32  	%r1735, %r1715, %r1734;
	and.b32  	%r1736, %r1690, %r1665;
	xor.b32  	%r1737, %r1735, %r1736;
	add.s32 	%r1738, %r1733, %r1737;
	add.s32 	%r1739, %r1728, %r1640;
	add.s32 	%r1740, %r1738, %r1728;
	shf.l.wrap.b32 	%r1741, %r1739, %r1739, 26;
	shf.l.wrap.b32 	%r1742, %r1739, %r1739, 21;
	xor.b32  	%r1743, %r1741, %r1742;
	shf.l.wrap.b32 	%r1744, %r1739, %r1739, 7;
	xor.b32  	%r1745, %r1743, %r1744;
	and.b32  	%r1746, %r1739, %r1714;
	not.b32 	%r1747, %r1739;
	and.b32  	%r1748, %r1689, %r1747;
	or.b32  	%r1749, %r1746, %r1748;
	add.s32 	%r1750, %r1749, %r1664;
	add.s32 	%r1751, %r1750, %r1745;
	add.s32 	%r1752, %r1751, %r441;
	add.s32 	%r1753, %r1752, 1955562222;
	shf.l.wrap.b32 	%r1754, %r1740, %r1740, 30;
	shf.l.wrap.b32 	%r1755, %r1740, %r1740, 19;
	xor.b32  	%r1756, %r1754, %r1755;
	shf.l.wrap.b32 	%r1757, %r1740, %r1740, 10;
	xor.b32  	%r1758, %r1756, %r1757;
	xor.b32  	%r1759, %r1715, %r1690;
	and.b32  	%r1760, %r1740, %r1759;
	and.b32  	%r1761, %r1715, %r1690;
	xor.b32  	%r1762, %r1760, %r1761;
	add.s32 	%r1763, %r1758, %r1762;
	add.s32 	%r1764, %r1753, %r1665;
	add.s32 	%r1765, %r1763, %r1753;
	shf.l.wrap.b32 	%r1766, %r1764, %r1764, 26;
	shf.l.wrap.b32 	%r1767, %r1764, %r1764, 21;
	xor.b32  	%r1768, %r1766, %r1767;
	shf.l.wrap.b32 	%r1769, %r1764, %r1764, 7;
	xor.b32  	%r1770, %r1768, %r1769;
	and.b32  	%r1771, %r1764, %r1739;
	not.b32 	%r1772, %r1764;
	and.b32  	%r1773, %r1714, %r1772;
	or.b32  	%r1774, %r1771, %r1773;
	add.s32 	%r1775, %r1774, %r1689;
	add.s32 	%r1776, %r1775, %r1770;
	add.s32 	%r1777, %r1776, %r454;
	add.s32 	%r1778, %r1777, 2024104815;
	shf.l.wrap.b32 	%r1779, %r1765, %r1765, 30;
	shf.l.wrap.b32 	%r1780, %r1765, %r1765, 19;
	xor.b32  	%r1781, %r1779, %r1780;
	shf.l.wrap.b32 	%r1782, %r1765, %r1765, 10;
	xor.b32  	%r1783, %r1781, %r1782;
	xor.b32  	%r1784, %r1740, %r1715;
	and.b32  	%r1785, %r1765, %r1784;
	and.b32  	%r1786, %r1740, %r1715;
	xor.b32  	%r1787, %r1785, %r1786;
	add.s32 	%r1788, %r1783, %r1787;
	add.s32 	%r1789, %r1778, %r1690;
	add.s32 	%r1790, %r1788, %r1778;
	shf.l.wrap.b32 	%r1791, %r1789, %r1789, 26;
	shf.l.wrap.b32 	%r1792, %r1789, %r1789, 21;
	xor.b32  	%r1793, %r1791, %r1792;
	shf.l.wrap.b32 	%r1794, %r1789, %r1789, 7;
	xor.b32  	%r1795, %r1793, %r1794;
	and.b32  	%r1796, %r1789, %r1764;
	not.b32 	%r1797, %r1789;
	and.b32  	%r1798, %r1739, %r1797;
	or.b32  	%r1799, %r1796, %r1798;
	add.s32 	%r1800, %r1799, %r1714;
	add.s32 	%r1801, %r1800, %r1795;
	add.s32 	%r1802, %r1801, %r467;
	add.s32 	%r1803, %r1802, -2067236844;
	shf.l.wrap.b32 	%r1804, %r1790, %r1790, 30;
	shf.l.wrap.b32 	%r1805, %r1790, %r1790, 19;
	xor.b32  	%r1806, %r1804, %r1805;
	shf.l.wrap.b32 	%r1807, %r1790, %r1790, 10;
	xor.b32  	%r1808, %r1806, %r1807;
	xor.b32  	%r1809, %r1765, %r1740;
	and.b32  	%r1810, %r1790, %r1809;
	and.b32  	%r1811, %r1765, %r1740;
	xor.b32  	%r1812, %r1810, %r1811;
	add.s32 	%r1813, %r1808, %r1812;
	add.s32 	%r1814, %r1803, %r1715;
	add.s32 	%r1815, %r1813, %r1803;
	shf.l.wrap.b32 	%r1816, %r1814, %r1814, 26;
	shf.l.wrap.b32 	%r1817, %r1814, %r1814, 21;
	xor.b32  	%r1818, %r1816, %r1817;
	shf.l.wrap.b32 	%r1819, %r1814, %r1814, 7;
	xor.b32  	%r1820, %r1818, %r1819;
	and.b32  	%r1821, %r1814, %r1789;
	not.b32 	%r1822, %r1814;
	and.b32  	%r1823, %r1764, %r1822;
	or.b32  	%r1824, %r1821, %r1823;
	add.s32 	%r1825, %r1824, %r1739;
	add.s32 	%r1826, %r1825, %r1820;
	add.s32 	%r1827, %r1826, %r480;
	add.s32 	%r1828, %r1827, -1933114872;
	shf.l.wrap.b32 	%r1829, %r1815, %r1815, 30;
	shf.l.wrap.b32 	%r1830, %r1815, %r1815, 19;
	xor.b32  	%r1831, %r1829, %r1830;
	shf.l.wrap.b32 	%r1832, %r1815, %r1815, 10;
	xor.b32  	%r1833, %r1831, %r1832;
	xor.b32  	%r1834, %r1790, %r1765;
	and.b32  	%r1835, %r1815, %r1834;
	and.b32  	%r1836, %r1790, %r1765;
	xor.b32  	%r1837, %r1835, %r1836;
	add.s32 	%r1838, %r1833, %r1837;
	add.s32 	%r1839, %r1828, %r1740;
	add.s32 	%r1840, %r1838, %r1828;
	shf.l.wrap.b32 	%r1841, %r1839, %r1839, 26;
	shf.l.wrap.b32 	%r1842, %r1839, %r1839, 21;
	xor.b32  	%r1843, %r1841, %r1842;
	shf.l.wrap.b32 	%r1844, %r1839, %r1839, 7;
	xor.b32  	%r1845, %r1843, %r1844;
	and.b32  	%r1846, %r1839, %r1814;
	not.b32 	%r1847, %r1839;
	and.b32  	%r1848, %r1789, %r1847;
	or.b32  	%r1849, %r1846, %r1848;
	add.s32 	%r1850, %r1849, %r1764;
	add.s32 	%r1851, %r1850, %r1845;
	add.s32 	%r1852, %r1851, %r493;
	add.s32 	%r1853, %r1852, -1866530822;
	shf.l.wrap.b32 	%r1854, %r1840, %r1840, 30;
	shf.l.wrap.b32 	%r1855, %r1840, %r1840, 19;
	xor.b32  	%r1856, %r1854, %r1855;
	shf.l.wrap.b32 	%r1857, %r1840, %r1840, 10;
	xor.b32  	%r1858, %r1856, %r1857;
	xor.b32  	%r1859, %r1815, %r1790;
	and.b32  	%r1860, %r1840, %r1859;
	and.b32  	%r1861, %r1815, %r1790;
	xor.b32  	%r1862, %r1860, %r1861;
	add.s32 	%r1863, %r1858, %r1862;
	add.s32 	%r1864, %r1853, %r1765;
	add.s32 	%r1865, %r1863, %r1853;
	shf.l.wrap.b32 	%r1866, %r1864, %r1864, 26;
	shf.l.wrap.b32 	%r1867, %r1864, %r1864, 21;
	xor.b32  	%r1868, %r1866, %r1867;
	shf.l.wrap.b32 	%r1869, %r1864, %r1864, 7;
	xor.b32  	%r1870, %r1868, %r1869;
	and.b32  	%r1871, %r1864, %r1839;
	not.b32 	%r1872, %r1864;
	and.b32  	%r1873, %r1814, %r1872;
	or.b32  	%r1874, %r1871, %r1873;
	add.s32 	%r1875, %r1874, %r1789;
	add.s32 	%r1876, %r1875, %r1870;
	add.s32 	%r1877, %r1876, %r506;
	add.s32 	%r1878, %r1877, -1538233109;
	shf.l.wrap.b32 	%r1879, %r1865, %r1865, 30;
	shf.l.wrap.b32 	%r1880, %r1865, %r1865, 19;
	xor.b32  	%r1881, %r1879, %r1880;
	shf.l.wrap.b32 	%r1882, %r1865, %r1865, 10;
	xor.b32  	%r1883, %r1881, %r1882;
	xor.b32  	%r1884, %r1840, %r1815;
	and.b32  	%r1885, %r1865, %r1884;
	and.b32  	%r1886, %r1840, %r1815;
	xor.b32  	%r1887, %r1885, %r1886;
	add.s32 	%r1888, %r1883, %r1887;
	add.s32 	%r1889, %r1878, %r1790;
	add.s32 	%r1890, %r1888, %r1878;
	shf.l.wrap.b32 	%r1891, %r1889, %r1889, 26;
	shf.l.wrap.b32 	%r1892, %r1889, %r1889, 21;
	xor.b32  	%r1893, %r1891, %r1892;
	shf.l.wrap.b32 	%r1894, %r1889, %r1889, 7;
	xor.b32  	%r1895, %r1893, %r1894;
	and.b32  	%r1896, %r1889, %r1864;
	not.b32 	%r1897, %r1889;
	and.b32  	%r1898, %r1839, %r1897;
	or.b32  	%r1899, %r1896, %r1898;
	add.s32 	%r1900, %r1899, %r1814;
	add.s32 	%r1901, %r1900, %r1895;
	add.s32 	%r1902, %r1901, %r519;
	add.s32 	%r1903, %r1902, -1090935817;
	shf.l.wrap.b32 	%r1904, %r1890, %r1890, 30;
	shf.l.wrap.b32 	%r1905, %r1890, %r1890, 19;
	xor.b32  	%r1906, %r1904, %r1905;
	shf.l.wrap.b32 	%r1907, %r1890, %r1890, 10;
	xor.b32  	%r1908, %r1906, %r1907;
	xor.b32  	%r1909, %r1865, %r1840;
	and.b32  	%r1910, %r1890, %r1909;
	and.b32  	%r1911, %r1865, %r1840;
	xor.b32  	%r1912, %r1910, %r1911;
	add.s32 	%r1913, %r1908, %r1912;
	add.s32 	%r1914, %r1903, %r1815;
	add.s32 	%r1915, %r1913, %r1903;
	shf.l.wrap.b32 	%r1916, %r1914, %r1914, 26;
	shf.l.wrap.b32 	%r1917, %r1914, %r1914, 21;
	xor.b32  	%r1918, %r1916, %r1917;
	shf.l.wrap.b32 	%r1919, %r1914, %r1914, 7;
	xor.b32  	%r1920, %r1918, %r1919;
	and.b32  	%r1921, %r1914, %r1889;
	not.b32 	%r1922, %r1914;
	and.b32  	%r1923, %r1864, %r1922;
	or.b32  	%r1924, %r1921, %r1923;
	add.s32 	%r1925, %r1924, %r1839;
	add.s32 	%r1926, %r1925, %r1920;
	add.s32 	%r1927, %r1926, %r532;
	add.s32 	%r1928, %r1927, -965641998;
	shf.l.wrap.b32 	%r1929, %r1915, %r1915, 30;
	shf.l.wrap.b32 	%r1930, %r1915, %r1915, 19;
	xor.b32  	%r1931, %r1929, %r1930;
	shf.l.wrap.b32 	%r1932, %r1915, %r1915, 10;
	xor.b32  	%r1933, %r1931, %r1932;
	xor.b32  	%r1934, %r1890, %r1865;
	and.b32  	%r1935, %r1915, %r1934;
	and.b32  	%r1936, %r1890, %r1865;
	xor.b32  	%r1937, %r1935, %r1936;
	add.s32 	%r1938, %r1933, %r1937;
	add.s32 	%r1939, %r1928, %r1840;
	add.s32 	%r1940, %r1938, %r1928;
	add.s32 	%r1941, %r1940, 1779033703;
	add.s32 	%r1942, %r1915, -1150833019;
	add.s32 	%r1943, %r1890, 1013904242;
	add.s32 	%r1944, %r1865, -1521486534;
	add.s32 	%r1945, %r1939, 1359893119;
	add.s32 	%r1946, %r1914, -1694144372;
	add.s32 	%r1947, %r1889, 528734635;
	add.s32 	%r1948, %r1864, 1541459225;
	prmt.b32 	%r1949, %r1941, 0, 291;
	prmt.b32 	%r1950, %r1942, 0, 291;
	prmt.b32 	%r1951, %r1943, 0, 291;
	prmt.b32 	%r1952, %r1944, 0, 291;
	st.local.v4.u32 	[%rd1], {%r1949, %r1950, %r1951, %r1952};
	prmt.b32 	%r1953, %r1945, 0, 291;
	prmt.b32 	%r1954, %r1946, 0, 291;
	prmt.b32 	%r1955, %r1947, 0, 291;
	prmt.b32 	%r1956, %r1948, 0, 291;
	st.local.v4.u32 	[%rd1+16], {%r1953, %r1954, %r1955, %r1956};
	mov.b32 	%r1957, 3;
	mov.b32 	%r1958, 2;
	mov.b32 	%r1959, 1;
	mov.b32 	%r1960, 0;
	st.local.v4.u32 	[%rd28], {%r1960, %r1959, %r1958, %r1957};
	mov.b32 	%r1961, 7;
	mov.b32 	%r1962, 6;
	mov.b32 	%r1963, 5;
	mov.b32 	%r1964, 4;
	st.local.v4.u32 	[%rd28+16], {%r1964, %r1963, %r1962, %r1961};
	mov.b32 	%r1965, 11;
	mov.b32 	%r1966, 10;
	mov.b32 	%r1967, 9;
	mov.b32 	%r1968, 8;
	st.local.v4.u32 	[%rd28+32], {%r1968, %r1967, %r1966, %r1965};
	mov.b32 	%r1969, 15;
	mov.b32 	%r1970, 14;
	mov.b32 	%r1971, 13;
	mov.b32 	%r1972, 12;
	st.local.v4.u32 	[%rd28+48], {%r1972, %r1971, %r1970, %r1969};
	st.local.v4.u32 	[%rd28+64], {%r1961, %r1964, %r1971, %r1959};
	st.local.v4.u32 	[%rd28+80], {%r1966, %r1962, %r1969, %r1957};
	st.local.v4.u32 	[%rd28+96], {%r1972, %r1960, %r1967, %r1963};
	st.local.v4.u32 	[%rd28+112], {%r1958, %r1970, %r1965, %r1968};
	st.local.v4.u32 	[%rd28+128], {%r1957, %r1966, %r1970, %r1964};
	st.local.v4.u32 	[%rd28+144], {%r1967, %r1969, %r1968, %r1959};
	st.local.v4.u32 	[%rd28+160], {%r1958, %r1961, %r1960, %r1962};
	st.local.v4.u32 	[%rd28+176], {%r1971, %r1965, %r1963, %r1972};
	st.local.v4.u32 	[%rd28+192], {%r1959, %r1967, %r1965, %r1966};
	st.local.v4.u32 	[%rd28+208], {%r1960, %r1968, %r1972, %r1964};
	st.local.v4.u32 	[%rd28+224], {%r1971, %r1957, %r1961, %r1969};
	st.local.v4.u32 	[%rd28+240], {%r1970, %r1963, %r1962, %r1958};
	st.local.v4.u32 	[%rd28+256], {%r1964, %r1960, %r1963, %r1967};
	st.local.v4.u32 	[%rd28+272], {%r1961, %r1972, %r1958, %r1966};
	st.local.v4.u32 	[%rd28+288], {%r1970, %r1959, %r1957, %r1968};
	st.local.v4.u32 	[%rd28+304], {%r1965, %r1962, %r1969, %r1971};
	st.local.v4.u32 	[%rd30], {%r1963, %r1970, %r1961, %r1960};
	st.local.v4.u32 	[%rd30+16], {%r1967, %r1958, %r1965, %r1964};
	st.local.v4.u32 	[%rd30+32], {%r1971, %r1962, %r1969, %r1968};
	st.local.v4.u32 	[%rd30+48], {%r1959, %r1966, %r1957, %r1972};
	st.local.v4.u32 	[%rd30+64], {%r1962, %r1965, %r1957, %r1961};
	st.local.v4.u32 	[%rd30+80], {%r1960, %r1971, %r1963, %r1966};
	st.local.v4.u32 	[%rd30+96], {%r1970, %r1969, %r1968, %r1972};
	st.local.v4.u32 	[%rd30+112], {%r1964, %r1967, %r1959, %r1958};
	st.local.v4.u32 	[%rd30+128], {%r1969, %r1963, %r1959, %r1957};
	st.local.v4.u32 	[%rd30+144], {%r1961, %r1970, %r1962, %r1967};
	st.local.v4.u32 	[%rd30+160], {%r1965, %r1968, %r1972, %r1958};
	st.local.v4.u32 	[%rd30+176], {%r1966, %r1960, %r1971, %r1964};
	st.local.v4.u32 	[%rd30+192], {%r1968, %r1962, %r1964, %r1959};
	st.local.v4.u32 	[%rd30+208], {%r1957, %r1965, %r1969, %r1960};
	st.local.v4.u32 	[%rd30+224], {%r1963, %r1972, %r1958, %r1971};
	st.local.v4.u32 	[%rd30+240], {%r1967, %r1961, %r1966, %r1970};
	st.local.v4.u32 	[%rd30+256], {%r1972, %r1969, %r1966, %r1964};
	st.local.v4.u32 	[%rd30+272], {%r1959, %r1963, %r1968, %r1961};
	st.local.v4.u32 	[%rd30+288], {%r1962, %r1958, %r1971, %r1970};
	st.local.v4.u32 	[%rd30+304], {%r1960, %r1957, %r1967, %r1965};
	st.local.v4.u32 	[%rd32], {%r1965, %r1970, %r1969, %r1972};
	st.local.v4.u32 	[%rd32+16], {%r1963, %r1968, %r1961, %r1967};
	st.local.v4.u32 	[%rd32+32], {%r1965, %r1971, %r1970, %r1969};
	st.local.v4.u32 	[%rd32+48], {%r1962, %r1961, %r1967, %r1968};
	st.local.v4.u32 	[%rd32+64], {%r1961, %r1962, %r1968, %r1971};
	st.local.v4.u32 	[%rd32+80], {%r1965, %r1967, %r1961, %r1969};
	st.local.v4.u32 	[%rd32+96], {%r1961, %r1972, %r1969, %r1967};
	st.local.v4.u32 	[%rd32+112], {%r1965, %r1961, %r1971, %r1972};
	st.local.v4.u32 	[%rd32+128], {%r1965, %r1971, %r1962, %r1961};
	st.local.v4.u32 	[%rd32+144], {%r1970, %r1967, %r1971, %r1969};
	st.local.v4.u32 	[%rd32+160], {%r1970, %r1968, %r1971, %r1962};
	st.local.v4.u32 	[%rd32+176], {%r1963, %r1972, %r1961, %r1963};
	st.local.v4.u32 	[%rd32+192], {%r1965, %r1972, %r1970, %r1969};
	st.local.v4.u32 	[%rd32+208], {%r1970, %r1969, %r1967, %r1968};
	st.local.v4.u32 	[%rd32+224], {%r1967, %r1970, %r1963, %r1962};
	st.local.v4.u32 	[%rd32+240], {%r1968, %r1962, %r1963, %r1972};
	st.local.v4.u32 	[%rd32+256], {%r1967, %r1969, %r1963, %r1965};
	st.local.v4.u32 	[%rd32+272], {%r1962, %r1968, %r1971, %r1972};
	st.local.v4.u32 	[%rd32+288], {%r1963, %r1972, %r1971, %r1970};
	st.local.v4.u32 	[%rd32+304], {%r1965, %r1968, %r1963, %r1962};
	st.local.v4.u32 	[%rd34], {%r1968, %r1967, %r1967, %r1965};
	st.local.v4.u32 	[%rd34+16], {%r1971, %r1969, %r1969, %r1963};
	st.local.v4.u32 	[%rd34+32], {%r1961, %r1961, %r1968, %r1965};
	st.local.v4.u32 	[%rd34+48], {%r1970, %r1970, %r1972, %r1962};
	st.local.v4.u32 	[%rd34+64], {%r1967, %r1971, %r1969, %r1961};
	st.local.v4.u32 	[%rd34+80], {%r1972, %r1968, %r1967, %r1965};
	st.local.v4.u32 	[%rd34+96], {%r1961, %r1961, %r1972, %r1961};
	st.local.v4.u32 	[%rd34+112], {%r1962, %r1969, %r1971, %r1965};
	st.local.v4.u32 	[%rd34+128], {%r1967, %r1961, %r1969, %r1965};
	st.local.v4.u32 	[%rd34+144], {%r1968, %r1962, %r1962, %r1970};
	st.local.v4.u32 	[%rd34+160], {%r1972, %r1971, %r1963, %r1970};
	st.local.v4.u32 	[%rd34+176], {%r1971, %r1971, %r1961, %r1963};
	st.local.v4.u32 	[%rd34+192], {%r1969, %r1963, %r1968, %r1965};
	st.local.v4.u32 	[%rd34+208], {%r1970, %r1970, %r1962, %r1970};
	st.local.v4.u32 	[%rd34+224], {%r1962, %r1967, %r1972, %r1967};
	st.local.v4.u32 	[%rd34+240], {%r1972, %r1963, %r1969, %r1968};
	st.local.v4.u32 	[%rd34+256], {%r1968, %r1963, %r1972, %r1967};
	st.local.v4.u32 	[%rd34+272], {%r1972, %r1963, %r1970, %r1962};
	st.local.v4.u32 	[%rd34+288], {%r1968, %r1971, %r1962, %r1963};
	st.local.v4.u32 	[%rd34+304], {%r1969, %r1971, %r1965, %r1965};
	st.local.u32 	[%rd2], %r1960;
	mov.b32 	%r1973, 1518500249;
	st.local.u32 	[%rd2+4], %r1973;
	mov.b32 	%r1974, 1859775393;
	st.local.u32 	[%rd2+8], %r1974;
	mov.b32 	%r1975, -1894007588;
	st.local.u32 	[%rd2+12], %r1975;
	mov.b32 	%r1976, -1454113458;
	st.local.u32 	[%rd2+16], %r1976;
	mov.b32 	%r1977, 1352829926;
	st.local.u32 	[%rd3], %r1977;
	mov.b32 	%r1978, 1548603684;
	st.local.u32 	[%rd3+4], %r1978;
	mov.b32 	%r1979, 1836072691;
	st.local.u32 	[%rd3+8], %r1979;
	mov.b32 	%r1980, 2053994217;
	st.local.u32 	[%rd3+12], %r1980;
	st.local.u32 	[%rd3+16], %r1960;
	add.s64 	%rd249, %rd34, 4;
	add.s64 	%rd248, %rd30, 4;
	add.s64 	%rd247, %rd32, 4;
	add.s64 	%rd246, %rd28, 4;
	mov.b32 	%r2075, -1009589776;
	mov.b32 	%r2074, 271733878;
	mov.b32 	%r2073, -1732584194;
	mov.b32 	%r2072, -271733879;
	mov.b32 	%r2080, 1732584193;
	mov.b32 	%r2071, -80;
	mov.u32 	%r2076, %r2072;
	mov.u32 	%r2077, %r2073;
	mov.u32 	%r2078, %r2074;
	mov.u32 	%r2079, %r2075;
	mov.u32 	%r2081, %r2080;
$L__BB0_2:
	mov.u32 	%r7, %r2081;
	mov.u32 	%r2, %r2080;
	mov.u32 	%r11, %r2079;
	mov.u32 	%r2081, %r2078;
	mov.u32 	%r9, %r2077;
	mov.u32 	%r8, %r2076;
	mov.u32 	%r6, %r2075;
	mov.u32 	%r2080, %r2074;
	mov.u32 	%r4, %r2073;
	mov.u32 	%r3, %r2072;
	add.s32 	%r12, %r2071, 80;
	setp.gt.u32 	%p2, %r12, 15;
	@%p2 bra 	$L__BB0_4;
	xor.b32  	%r1990, %r4, %r2080;
	xor.b32  	%r2082, %r1990, %r3;
	bra.uni 	$L__BB0_11;
$L__BB0_4:
	setp.gt.u32 	%p3, %r12, 31;
	@%p3 bra 	$L__BB0_6;
	and.b32  	%r1987, %r3, %r4;
	not.b32 	%r1988, %r3;
	and.b32  	%r1989, %r2080, %r1988;
	or.b32  	%r2082, %r1987, %r1989;
	bra.uni 	$L__BB0_11;
$L__BB0_6:
	setp.gt.u32 	%p4, %r12, 47;
	@%p4 bra 	$L__BB0_8;
	not.b32 	%r1985, %r4;
	or.b32  	%r1986, %r3, %r1985;
	xor.b32  	%r2082, %r1986, %r2080;
	bra.uni 	$L__BB0_11;
$L__BB0_8:
	setp.gt.u32 	%p5, %r12, 63;
	@%p5 bra 	$L__BB0_10;
	and.b32  	%r1982, %r3, %r2080;
	not.b32 	%r1983, %r2080;
	and.b32  	%r1984, %r4, %r1983;
	or.b32  	%r2082, %r1982, %r1984;
	bra.uni 	$L__BB0_11;
$L__BB0_10:
	xor.b32  	%r1981, %r4, %r2080;
	xor.b32  	%r2082, %r1981, %r3;
$L__BB0_11:
	setp.gt.u32 	%p6, %r12, 15;
	add.s32 	%r1991, %r2082, %r2;
	ld.local.u32 	%r1992, [%rd246+-4];
	mul.wide.s32 	%rd227, %r1992, 4;
	add.s64 	%rd228, %rd1, %rd227;
	ld.local.u32 	%r1993, [%rd228];
	add.s32 	%r1994, %r1991, %r1993;
	shr.u32 	%r19, %r12, 4;
	mul.wide.u32 	%rd229, %r19, 4;
	add.s64 	%rd230, %rd2, %rd229;
	ld.local.u32 	%r20, [%rd230];
	add.s32 	%r1995, %r1994, %r20;
	ld.local.u32 	%r1996, [%rd247+-4];
	shl.b32 	%r1997, %r1995, %r1996;
	sub.s32 	%r1998, 32, %r1996;
	shr.u32 	%r1999, %r1995, %r1998;
	add.s32 	%r2000, %r1997, %r6;
	add.s32 	%r2073, %r2000, %r1999;
	shf.l.wrap.b32 	%r2075, %r4, %r4, 10;
	@%p6 bra 	$L__BB0_13;
	xor.b32  	%r2010, %r9, %r2081;
	xor.b32  	%r2083, %r2010, %r8;
	bra.uni 	$L__BB0_20;
$L__BB0_13:
	setp.gt.u32 	%p7, %r12, 31;
	@%p7 bra 	$L__BB0_15;
	and.b32  	%r2007, %r8, %r2081;
	not.b32 	%r2008, %r2081;
	and.b32  	%r2009, %r9, %r2008;
	or.b32  	%r2083, %r2007, %r2009;
	bra.uni 	$L__BB0_20;
$L__BB0_15:
	setp.gt.u32 	%p8, %r12, 47;
	@%p8 bra 	$L__BB0_17;
	not.b32 	%r2005, %r9;
	or.b32  	%r2006, %r8, %r2005;
	xor.b32  	%r2083, %r2006, %r2081;
	bra.uni 	$L__BB0_20;
$L__BB0_17:
	setp.gt.u32 	%p9, %r12, 63;
	@%p9 bra 	$L__BB0_19;
	or.b32  	%r2002, %r9, %r2081;
	and.b32  	%r2003, %r8, %r2002;
	and.b32  	%r2004, %r9, %r2081;
	or.b32  	%r2083, %r2003, %r2004;
	bra.uni 	$L__BB0_20;
$L__BB0_19:
	xor.b32  	%r2001, %r9, %r2081;
	xor.b32  	%r2083, %r2001, %r8;
$L__BB0_20:
	add.s32 	%r2011, %r2083, %r7;
	ld.local.u32 	%r2012, [%rd248+-4];
	mul.wide.s32 	%rd231, %r2012, 4;
	add.s64 	%rd232, %rd1, %rd231;
	ld.local.u32 	%r2013, [%rd232];
	add.s32 	%r2014, %r2011, %r2013;
	add.s64 	%rd234, %rd3, %rd229;
	ld.local.u32 	%r29, [%rd234];
	add.s32 	%r2015, %r2014, %r29;
	ld.local.u32 	%r2016, [%rd249+-4];
	shl.b32 	%r2017, %r2015, %r2016;
	sub.s32 	%r2018, 32, %r2016;
	shr.u32 	%r2019, %r2015, %r2018;
	add.s32 	%r2020, %r2017, %r11;
	add.s32 	%r2077, %r2020, %r2019;
	shf.l.wrap.b32 	%r2079, %r9, %r9, 10;
	setp.lt.u32 	%p10, %r12, 15;
	@%p10 bra 	$L__BB0_28;
	setp.lt.u32 	%p11, %r12, 31;
	@%p11 bra 	$L__BB0_27;
	setp.lt.u32 	%p12, %r12, 47;
	@%p12 bra 	$L__BB0_26;
	setp.lt.u32 	%p13, %r12, 63;
	@%p13 bra 	$L__BB0_25;
	xor.b32  	%r2021, %r3, %r2075;
	xor.b32  	%r2084, %r2021, %r2073;
	bra.uni 	$L__BB0_29;
$L__BB0_25:
	and.b32  	%r2022, %r2073, %r2075;
	not.b32 	%r2023, %r2075;
	and.b32  	%r2024, %r3, %r2023;
	or.b32  	%r2084, %r2022, %r2024;
	bra.uni 	$L__BB0_29;
$L__BB0_26:
	not.b32 	%r2025, %r3;
	or.b32  	%r2026, %r2073, %r2025;
	xor.b32  	%r2084, %r2026, %r2075;
	bra.uni 	$L__BB0_29;
$L__BB0_27:
	and.b32  	%r2027, %r2073, %r3;
	not.b32 	%r2028, %r2073;
	and.b32  	%r2029, %r2075, %r2028;
	or.b32  	%r2084, %r2027, %r2029;
	bra.uni 	$L__BB0_29;
$L__BB0_28:
	xor.b32  	%r2030, %r3, %r2075;
	xor.b32  	%r2084, %r2030, %r2073;
$L__BB0_29:
	setp.lt.u32 	%p14, %r12, 15;
	add.s32 	%r2031, %r2084, %r6;
	ld.local.u32 	%r2032, [%rd246];
	mul.wide.s32 	%rd235, %r2032, 4;
	add.s64 	%rd236, %rd1, %rd235;
	ld.local.u32 	%r2033, [%rd236];
	add.s32 	%r2034, %r2031, %r2033;
	add.s32 	%r2035, %r2034, %r20;
	ld.local.u32 	%r2036, [%rd247];
	shl.b32 	%r2037, %r2035, %r2036;
	sub.s32 	%r2038, 32, %r2036;
	shr.u32 	%r2039, %r2035, %r2038;
	add.s32 	%r2040, %r2037, %r2080;
	add.s32 	%r2072, %r2040, %r2039;
	shf.l.wrap.b32 	%r2074, %r3, %r3, 10;
	@%p14 bra 	$L__BB0_37;
	setp.lt.u32 	%p15, %r12, 31;
	@%p15 bra 	$L__BB0_36;
	setp.lt.u32 	%p16, %r12, 47;
	@%p16 bra 	$L__BB0_35;
	setp.lt.u32 	%p17, %r12, 63;
	@%p17 bra 	$L__BB0_34;
	xor.b32  	%r2041, %r8, %r2079;
	xor.b32  	%r2085, %r2041, %r2077;
	bra.uni 	$L__BB0_38;
$L__BB0_34:
	or.b32  	%r2042, %r8, %r2079;
	and.b32  	%r2043, %r2077, %r2042;
	and.b32  	%r2044, %r8, %r2079;
	or.b32  	%r2085, %r2043, %r2044;
	bra.uni 	$L__BB0_38;
$L__BB0_35:
	not.b32 	%r2045, %r8;
	or.b32  	%r2046, %r2077, %r2045;
	xor.b32  	%r2085, %r2046, %r2079;
	bra.uni 	$L__BB0_38;
$L__BB0_36:
	and.b32  	%r2047, %r2077, %r2079;
	not.b32 	%r2048, %r2079;
	and.b32  	%r2049, %r8, %r2048;
	or.b32  	%r2085, %r2047, %r2049;
	bra.uni 	$L__BB0_38;
$L__BB0_37:
	xor.b32  	%r2050, %r8, %r2079;
	xor.b32  	%r2085, %r2050, %r2077;
$L__BB0_38:
	add.s32 	%r2051, %r2085, %r11;
	ld.local.u32 	%r2052, [%rd248];
	mul.wide.s32 	%rd237, %r2052, 4;
	add.s64 	%rd238, %rd1, %rd237;
	ld.local.u32 	%r2053, [%rd238];
	add.s32 	%r2054, %r2051, %r2053;
	add.s32 	%r2055, %r2054, %r29;
	ld.local.u32 	%r2056, [%rd249];
	shl.b32 	%r2057, %r2055, %r2056;
	sub.s32 	%r2058, 32, %r2056;
	shr.u32 	%r2059, %r2055, %r2058;
	add.s32 	%r2060, %r2057, %r2081;
	add.s32 	%r2076, %r2060, %r2059;
	shf.l.wrap.b32 	%r2078, %r8, %r8, 10;
	add.s32 	%r2071, %r2071, 2;
	add.s64 	%rd249, %rd249, 8;
	add.s64 	%rd248, %rd248, 8;
	add.s64 	%rd247, %rd247, 8;
	add.s64 	%rd246, %rd246, 8;
	setp.ne.s32 	%p18, %r2071, 0;
	@%p18 bra 	$L__BB0_2;
	add.s32 	%r2061, %r2078, %r2073;
	add.s32 	%r49, %r2061, -271733879;
	add.s32 	%r2062, %r2079, %r2074;
	add.s32 	%r50, %r2062, -1732584194;
	add.s32 	%r2063, %r2081, %r2075;
	add.s32 	%r51, %r2063, 271733878;
	add.s32 	%r2064, %r2076, %r2080;
	add.s32 	%r52, %r2064, -1009589776;
	add.s32 	%r2065, %r2077, %r2072;
	add.s32 	%r53, %r2065, 1732584193;
	cvt.u16.u32 	%rs1, %r49;
	and.b16  	%rs2, %rs1, 255;
	ld.const.u8 	%rs3, [TARGET_H160];
	setp.ne.s16 	%p19, %rs3, %rs2;
	@%p19 bra 	$L__BB0_42;
	shr.u32 	%r2066, %r53, 24;
	cvt.u16.u32 	%rs4, %r2066;
	{ .reg .b16 tmp; mov.b32 {tmp, %rs5}, %r53; }
	and.b16  	%rs6, %rs5, 255;
	cvt.u16.u32 	%rs7, %r53;
	shr.u16 	%rs8, %rs7, 8;
	and.b16  	%rs9, %rs7, 255;
	shr.u32 	%r2067, %r52, 24;
	cvt.u16.u32 	%rs10, %r2067;
	{ .reg .b16 tmp; mov.b32 {tmp, %rs11}, %r52; }
	and.b16  	%rs12, %rs11, 255;
	cvt.u16.u32 	%rs13, %r52;
	shr.u16 	%rs14, %rs13, 8;
	and.b16  	%rs15, %rs13, 255;
	shr.u32 	%r2068, %r51, 24;
	cvt.u16.u32 	%rs16, %r2068;
	{ .reg .b16 tmp; mov.b32 {tmp, %rs17}, %r51; }
	and.b16  	%rs18, %rs17, 255;
	cvt.u16.u32 	%rs19, %r51;
	shr.u16 	%rs20, %rs19, 8;
	and.b16  	%rs21, %rs19, 255;
	shr.u32 	%r2069, %r50, 24;
	cvt.u16.u32 	%rs22, %r2069;
	{ .reg .b16 tmp; mov.b32 {tmp, %rs23}, %r50; }
	and.b16  	%rs24, %rs23, 255;
	cvt.u16.u32 	%rs25, %r50;
	shr.u16 	%rs26, %rs25, 8;
	and.b16  	%rs27, %rs25, 255;
	shr.u32 	%r2070, %r49, 24;
	cvt.u16.u32 	%rs28, %r2070;
	{ .reg .b16 tmp; mov.b32 {tmp, %rs29}, %r49; }
	and.b16  	%rs30, %rs29, 255;
	shr.u16 	%rs32, %rs1, 8;
	ld.const.u8 	%rs33, [TARGET_H160+1];
	setp.ne.s16 	%p20, %rs33, %rs32;
	ld.const.u8 	%rs34, [TARGET_H160+2];
	setp.ne.s16 	%p21, %rs34, %rs30;
	or.pred  	%p22, %p20, %p21;
	ld.const.u8 	%rs37, [TARGET_H160+3];
	setp.ne.s16 	%p23, %rs37, %rs28;
	or.pred  	%p24, %p22, %p23;
	ld.const.u8 	%rs40, [TARGET_H160+4];
	setp.ne.s16 	%p25, %rs40, %rs27;
	or.pred  	%p26, %p24, %p25;
	ld.const.u8 	%rs43, [TARGET_H160+5];
	setp.ne.s16 	%p27, %rs43, %rs26;
	or.pred  	%p28, %p26, %p27;
	ld.const.u8 	%rs46, [TARGET_H160+6];
	setp.ne.s16 	%p29, %rs46, %rs24;
	or.pred  	%p30, %p28, %p29;
	ld.const.u8 	%rs49, [TARGET_H160+7];
	setp.ne.s16 	%p31, %rs49, %rs22;
	or.pred  	%p32, %p30, %p31;
	ld.const.u8 	%rs52, [TARGET_H160+8];
	setp.ne.s16 	%p33, %rs52, %rs21;
	or.pred  	%p34, %p32, %p33;
	ld.const.u8 	%rs55, [TARGET_H160+9];
	setp.ne.s16 	%p35, %rs55, %rs20;
	or.pred  	%p36, %p34, %p35;
	ld.const.u8 	%rs58, [TARGET_H160+10];
	setp.ne.s16 	%p37, %rs58, %rs18;
	or.pred  	%p38, %p36, %p37;
	ld.const.u8 	%rs61, [TARGET_H160+11];
	setp.ne.s16 	%p39, %rs61, %rs16;
	or.pred  	%p40, %p38, %p39;
	ld.const.u8 	%rs64, [TARGET_H160+12];
	setp.ne.s16 	%p41, %rs64, %rs15;
	or.pred  	%p42, %p40, %p41;
	ld.const.u8 	%rs67, [TARGET_H160+13];
	setp.ne.s16 	%p43, %rs67, %rs14;
	or.pred  	%p44, %p42, %p43;
	ld.const.u8 	%rs70, [TARGET_H160+14];
	setp.ne.s16 	%p45, %rs70, %rs12;
	or.pred  	%p46, %p44, %p45;
	ld.const.u8 	%rs73, [TARGET_H160+15];
	setp.ne.s16 	%p47, %rs73, %rs10;
	or.pred  	%p48, %p46, %p47;
	ld.const.u8 	%rs76, [TARGET_H160+16];
	setp.ne.s16 	%p49, %rs76, %rs9;
	or.pred  	%p50, %p48, %p49;
	ld.const.u8 	%rs79, [TARGET_H160+17];
	setp.ne.s16 	%p51, %rs79, %rs8;
	or.pred  	%p52, %p50, %p51;
	ld.const.u8 	%rs82, [TARGET_H160+18];
	setp.ne.s16 	%p53, %rs82, %rs6;
	or.pred  	%p54, %p52, %p53;
	ld.const.u8 	%rs85, [TARGET_H160+19];
	setp.ne.s16 	%p55, %rs85, %rs4;
	or.pred  	%p56, %p54, %p55;
	@%p56 bra 	$L__BB0_42;
	ld.param.u64 	%rd245, [generate_and_check_keys_param_5];
	cvta.to.global.u64 	%rd239, %rd245;
	atom.global.exch.b64 	%rd240, [%rd239], %rd4;
$L__BB0_42:
	ret;

}


// ===== COMPILED SASS (sm_100) =====

	.target	sm_100

	.elftype	@"ET_EXEC"


//--------------------- .note.nv.tkinfo           --------------------------
	.section	.note.nv.tkinfo,"",@"SHT_NOTE"
	.sectionflags	@"SHF_NOTE_NV_TKINFO"
	.tkinfo
        /*0018*/ 	.word	0x00000002
        /*0030*/ 	.string	""
        /*0030*/ 	.string	"ptxas"
        /*0030*/ 	.string	"Cuda compilation tools, release 13.0, V13.0.88"
        /*0030*/ 	.string	"Build cuda_13.0.r13.0/compiler.36424714_0"
        /*0030*/ 	.string	"-arch sm_100 -m 64 "



//--------------------- .note.nv.cuinfo           --------------------------
	.section	.note.nv.cuinfo,"",@"SHT_NOTE"
	.sectionflags	@"SHF_NOTE_NV_CUINFO"
        /*0018*/ 	.short	0x0002
        /*001a*/ 	.short	0x0064
        /*001c*/ 	.short	0x0082
	.zero		2


//--------------------- .nv.info                  --------------------------
	.section	.nv.info,"",@"SHT_CUDA_INFO"
	.align	4


	//----- nvinfo : EIATTR_REGCOUNT
	.align		4
        /*0000*/ 	.byte	0x04, 0x2f
        /*0002*/ 	.short	(.L_2 - .L_1)
	.align		4
.L_1:
        /*0004*/ 	.word	index@(generate_and_check_keys)
        /*0008*/ 	.word	0x00000020


	//----- nvinfo : EIATTR_FRAME_SIZE
	.align		4
.L_2:
        /*000c*/ 	.byte	0x04, 0x11
        /*000e*/ 	.short	(.L_4 - .L_3)
	.align		4
.L_3:
        /*0010*/ 	.word	index@(generate_and_check_keys)
        /*0014*/ 	.word	0x00000570


	//----- nvinfo : EIATTR_MIN_STACK_SIZE
	.align		4
.L_4:
        /*0018*/ 	.byte	0x04, 0x12
        /*001a*/ 	.short	(.L_6 - .L_5)
	.align		4
.L_5:
        /*001c*/ 	.word	index@(generate_and_check_keys)
        /*0020*/ 	.word	0x00000570
.L_6:


//--------------------- .nv.compat                --------------------------
	.section	.nv.compat,"",@"SHT_CUDA_COMPAT_INFO"
	.align	4
        /*0000*/ 	.byte	0x02, 0x09, 0x00, 0x00, 0x02, 0x02, 0x01, 0x00, 0x02, 0x05, 0x05, 0x00, 0x03, 0x07, 0x01, 0x01
        /*0010*/ 	.byte	0x02, 0x03, 0x00, 0x00, 0x02, 0x06, 0x01, 0x00, 0x04, 0x0b, 0x08, 0x00, 0x09, 0x00, 0x00, 0x00
        /*0020*/ 	.byte	0x00, 0x00, 0x00, 0x00


//--------------------- .nv.info.generate_and_check_keys --------------------------
	.section	.nv.info.generate_and_check_keys,"",@"SHT_CUDA_INFO"
	.sectionflags	@""
	.align	4


	//----- nvinfo : EIATTR_CUDA_API_VERSION
	.align		4
        /*0000*/ 	.byte	0x04, 0x37
        /*0002*/ 	.short	(.L_8 - .L_7)
.L_7:
        /*0004*/ 	.word	0x00000082


	//----- nvinfo : EIATTR_KPARAM_INFO
	.align		4
.L_8:
        /*0008*/ 	.byte	0x04, 0x17
        /*000a*/ 	.short	(.L_10 - .L_9)
.L_9:
        /*000c*/ 	.word	0x00000000
        /*0010*/ 	.short	0x0005
        /*0012*/ 	.short	0x0028
        /*0014*/ 	.byte	0x00, 0xf5, 0x21, 0x00


	//----- nvinfo : EIATTR_KPARAM_INFO
	.align		4
.L_10:
        /*0018*/ 	.byte	0x04, 0x17
        /*001a*/ 	.short	(.L_12 - .L_11)
.L_11:
        /*001c*/ 	.word	0x00000000
        /*0020*/ 	.short	0x0004
        /*0022*/ 	.short	0x0020
        /*0024*/ 	.byte	0x00, 0xf0, 0x21, 0x00


	//----- nvinfo : EIATTR_KPARAM_INFO
	.align		4
.L_12:
        /*0028*/ 	.byte	0x04, 0x17
        /*002a*/ 	.short	(.L_14 - .L_13)
.L_13:
        /*002c*/ 	.word	0x00000000
        /*0030*/ 	.short	0x0003
        /*0032*/ 	.short	0x0018
        /*0034*/ 	.byte	0x00, 0xf0, 0x21, 0x00


	//----- nvinfo : EIATTR_KPARAM_INFO
	.align		4
.L_14:
        /*0038*/ 	.byte	0x04, 0x17
        /*003a*/ 	.short	(.L_16 - .L_15)
.L_15:
        /*003c*/ 	.word	0x00000000
        /*0040*/ 	.short	0x0002
        /*0042*/ 	.short	0x0010
        /*0044*/ 	.byte	0x00, 0xf0, 0x21, 0x00


	//----- nvinfo : EIATTR_KPARAM_INFO
	.align		4
.L_16:
        /*0048*/ 	.byte	0x04, 0x17
        /*004a*/ 	.short	(.L_18 - .L_17)
.L_17:
        /*004c*/ 	.word	0x00000000
        /*0050*/ 	.short	0x0001
        /*0052*/ 	.short	0x0008
        /*0054*/ 	.byte	0x00, 0xf0, 0x21, 0x00


	//----- nvinfo : EIATTR_KPARAM_INFO
	.align		4
.L_18:
        /*0058*/ 	.byte	0x04, 0x17
        /*005a*/ 	.short	(.L_20 - .L_19)
.L_19:
        /*005c*/ 	.word	0x00000000
        /*0060*/ 	.short	0x0000
        /*0062*/ 	.short	0x0000
        /*0064*/ 	.byte	0x00, 0xf0, 0x21, 0x00


	//----- nvinfo : EIATTR_SPARSE_MMA_MASK
	.align		4
.L_20:
        /*0068*/ 	.byte	0x03, 0x50
        /*006a*/ 	.short	0x0000


	//----- nvinfo : EIATTR_MAXREG_COUNT
	.align		4
        /*006c*/ 	.byte	0x03, 0x1b
        /*006e*/ 	.short	0x00ff


	//----- nvinfo : EIATTR_MERCURY_ISA_VERSION
	.align		4
        /*0070*/ 	.byte	0x03, 0x5f
        /*0072*/ 	.short	0x0101


	//----- nvinfo : EIATTR_VRC_CTA_INIT_COUNT
	.align		4
        /*0074*/ 	.byte	0x02, 0x4a
	.zero		1
	.zero		1


	//----- nvinfo : EIATTR_EXIT_INSTR_OFFSETS
	.align		4
        /*0078*/ 	.byte	0x04, 0x1c
        /*007a*/ 	.short	(.L_22 - .L_21)


	//   ....[0]....
.L_21:
        /*007c*/ 	.word	0x00000090


	//   ....[1]....
        /*0080*/ 	.word	0x00007610


	//   ....[2]....
        /*0084*/ 	.word	0x00007dd0


	//   ....[3]....
        /*0088*/ 	.word	0x00007e10


	//----- nvinfo : EIATTR_CBANK_PARAM_SIZE
	.align		4
.L_22:
        /*008c*/ 	.byte	0x03, 0x19
        /*008e*/ 	.short	0x0030


	//----- nvinfo : EIATTR_PARAM_CBANK
	.align		4
        /*0090*/ 	.byte	0x04, 0x0a
        /*0092*/ 	.short	(.L_24 - .L_23)
	.align		4
.L_23:
        /*0094*/ 	.word	index@(.nv.constant0.generate_and_check_keys)
        /*0098*/ 	.short	0x0380
        /*009a*/ 	.short	0x0030


	//----- nvinfo : EIATTR_SW_WAR
	.align		4
.L_24:
        /*009c*/ 	.byte	0x04, 0x36
        /*009e*/ 	.short	(.L_26 - .L_25)
.L_25:
        /*00a0*/ 	.word	0x00000008
.L_26:


//--------------------- .nv.callgraph             --------------------------
	.section	.nv.callgraph,"",@"SHT_CUDA_CALLGRAPH"
	.align	4
	.sectionentsize	8
	.align		4
        /*0000*/ 	.word	0x00000000
	.align		4
        /*0004*/ 	.word	0xffffffff
	.align		4
        /*0008*/ 	.word	0x00000000
	.align		4
        /*000c*/ 	.word	0xfffffffe
	.align		4
        /*0010*/ 	.word	0x00000000
	.align		4
        /*0014*/ 	.word	0xfffffffd
	.align		4
        /*0018*/ 	.word	0x00000000
	.align		4
        /*001c*/ 	.word	0xfffffffc


//--------------------- .nv.constant3             --------------------------
	.section	.nv.constant3,"a",@progbits
.nv.constant3:
	.type		TARGET_H160,@object
	.size		TARGET_H160,(.L_0 - TARGET_H160)
TARGET_H160:
        /*0000*/ 	.byte	0x7e, 0x88, 0x9b, 0x9b, 0x14, 0x1e, 0xaa, 0x54, 0xea, 0x4c, 0x98, 0x85, 0x2c, 0xe9, 0xee, 0xda
        /*0010*/ 	.byte	0xcf, 0xb2, 0x10, 0x27
.L_0:


//--------------------- .text.generate_and_check_keys --------------------------
	.section	.text.generate_and_check_keys,"ax",@progbits
	.align	128
        .global         generate_and_check_keys
        .type           generate_and_check_keys,@function
        .size           generate_and_check_keys,(.L_x_12 - generate_and_check_keys)
        .other          generate_and_check_keys,@"STO_CUDA_ENTRY STV_DEFAULT"
generate_and_check_keys:
.text.generate_and_check_keys:
[----:B------:R-:W0:Y:S01]  /*0000*/  LDC R1, c[0x0][0x37c] ;  /* 0x0000df00ff017b82 */ /* 0x000e220000000800 */
[----:B------:R-:W1:Y:S07]  /*0010*/  S2R R5, SR_TID.X ;  /* 0x0000000000057919 */ /* 0x000e6e0000002100 */
[----:B------:R-:W1:Y:S01]  /*0020*/  S2UR UR4, SR_CTAID.X ;  /* 0x00000000000479c3 */ /* 0x000e620000002500 */
[----:B------:R-:W2:Y:S01]  /*0030*/  LDCU.64 UR6, c[0x0][0x388] ;  /* 0x00007100ff0677ac */ /* 0x000ea20008000a00 */
[----:B0-----:R-:W-:-:S06]  /*0040*/  VIADD R1, R1, 0xfffffa90 ;  /* 0xfffffa9001017836 */ /* 0x001fcc0000000000 */
[----:B------:R-:W1:Y:S02]  /*0050*/  LDC R0, c[0x0][0x360] ;  /* 0x0000d800ff007b82 */ /* 0x000e640000000800 */
[----:B-1----:R-:W-:-:S05]  /*0060*/  IMAD R0, R0, UR4, R5 ;  /* 0x0000000400007c24 */ /* 0x002fca000f8e0205 */
[----:B--2---:R-:W-:-:S04]  /*0070*/  ISETP.GE.U32.AND P0, PT, R0, UR6, PT ;  /* 0x0000000600007c0c */ /* 0x004fc8000bf06070 */
[----:B------:R-:W-:-:S13]  /*0080*/  ISETP.GE.U32.AND.EX P0, PT, RZ, UR7, PT, P0 ;  /* 0x00000007ff007c0c */ /* 0x000fda000bf06100 */
[----:B------:R-:W-:Y:S05]  /*0090*/  @P0 EXIT ;  /* 0x000000000000094d */ /* 0x000fea0003800000 */
[----:B------:R-:W0:Y:S01]  /*00a0*/  LDC R28, c[0x0][0x360] ;  /* 0x0000d800ff1c7b82 */ /* 0x000e220000000800 */
[----:B------:R-:W1:Y:S01]  /*00b0*/  LDCU.64 UR6, c[0x0][0x380] ;  /* 0x00007000ff0677ac */ /* 0x000e620008000a00 */
[----:B------:R-:W2:Y:S06]  /*00c0*/  LDCU.64 UR8, c[0x0][0x390] ;  /* 0x00007200ff0877ac */ /* 0x000eac0008000a00 */
[----:B------:R-:W2:Y:S01]  /*00d0*/  LDC.64 R2, c[0x0][0x398] ;  /* 0x0000e600ff027b82 */ /* 0x000ea20000000a00 */
[----:B0-----:R-:W-:-:S05]  /*00e0*/  IMAD R28, R28, UR4, R5 ;  /* 0x000000041c1c7c24 */ /* 0x001fca000f8e0205 */
[----:B-1----:R-:W-:-:S05]  /*00f0*/  IADD3 R28, P0, PT, R28, UR6, RZ ;  /* 0x000000061c1c7c10 */ /* 0x002fca000ff1e0ff */
[----:B--2---:R-:W-:-:S04]  /*0100*/  IMAD.WIDE.U32 R2, R28, UR8, R2 ;  /* 0x000000081c027c25 */ /* 0x004fc8000f8e0002 */
[----:B------:R-:W-:Y:S02]  /*0110*/  IMAD.X R29, RZ, RZ, UR7, P0 ;  /* 0x00000007ff1d7e24 */ /* 0x000fe400080e06ff */
[C---:B------:R-:W-:Y:S02]  /*0120*/  IMAD.SHL.U32 R0, R2.reuse, 0x10, RZ ;  /* 0x0000001002007824 */ /* 0x040fe400078e00ff */
[----:B------:R-:W-:Y:S02]  /*0130*/  IMAD R7, R29, UR8, RZ ;  /* 0x000000081d077c24 */ /* 0x000fe4000f8e02ff */
[----:B------:R-:W-:Y:S01]  /*0140*/  IMAD.SHL.U32 R5, R2, 0x4, RZ ;  /* 0x0000000402057824 */ /* 0x000fe200078e00ff */
[----:B------:R-:W-:Y:S01]  /*0150*/  LOP3.LUT R0, R0, 0x10, RZ, 0xc0, !PT ;  /* 0x0000001000007812 */ /* 0x000fe200078ec0ff */
[----:B------:R-:W-:-:S03]  /*0160*/  IMAD R7, R28, UR9, R7 ;  /* 0x000000091c077c24 */ /* 0x000fc6000f8e0207 */
[----:B------:R-:W-:Y:S01]  /*0170*/  LOP3.LUT R5, R0, 0x8, R5, 0xf8, !PT ;  /* 0x0000000800057812 */ /* 0x000fe200078ef805 */
[----:B------:R-:W-:-:S03]  /*0180*/  IMAD.IADD R0, R3, 0x1, R7 ;  /* 0x0000000103007824 */ /* 0x000fc600078e0207 */
[----:B------:R-:W-:Y:S02]  /*0190*/  LOP3.LUT R3, R5, 0x4, R2, 0xf8, !PT ;  /* 0x0000000405037812 */ /* 0x000fe400078ef802 */
[C-C-:B------:R-:W-:Y:S02]  /*01a0*/  SHF.R.U64 R4, R2.reuse, 0x2, R0.reuse ;  /* 0x0000000202047819 */ /* 0x140fe40000001200 */
[C---:B------:R-:W-:Y:S02]  /*01b0*/  SHF.R.U64 R5, R2.reuse, 0x4, R0 ;  /* 0x0000000402057819 */ /* 0x040fe40000001200 */
[----:B------:R-:W-:Y:S02]  /*01c0*/  LOP3.LUT R4, R3, 0x2, R4, 0xf8, !PT ;  /* 0x0000000203047812 */ /* 0x000fe400078ef804 */
[----:B------:R-:W-:Y:S02]  /*01d0*/  SHF.R.U64 R3, R2, 0x6, R0 ;  /* 0x0000000602037819 */ /* 0x000fe40000001200 */
[----:B------:R-:W-:-:S02]  /*01e0*/  LOP3.LUT R4, R4, 0x1, R5, 0xf8, !PT ;  /* 0x0000000104047812 */ /* 0x000fc400078ef805 */
[C-C-:B------:R-:W-:Y:S02]  /*01f0*/  SHF.R.U64 R6, R2.reuse, 0x10, R0.reuse ;  /* 0x0000001002067819 */ /* 0x140fe40000001200 */
[--C-:B------:R-:W-:Y:S01]  /*0200*/  SHF.R.U64 R8, R2, 0x18, R0.reuse ;  /* 0x0000001802087819 */ /* 0x100fe20000001200 */
[----:B------:R-:W-:Y:S01]  /*0210*/  IMAD.SHL.U32 R21, R4, 0x4, RZ ;  /* 0x0000000404157824 */ /* 0x000fe200078e00ff */
[--C-:B------:R-:W-:Y:S02]  /*0220*/  SHF.R.U32.HI R23, RZ, 0x8, R0.reuse ;  /* 0x00000008ff177819 */ /* 0x100fe40000011600 */
[--C-:B------:R-:W-:Y:S02]  /*0230*/  SHF.R.U32.HI R22, RZ, 0xa, R0.reuse ;  /* 0x0000000aff167819 */ /* 0x100fe40000011600 */
[----:B------:R-:W-:Y:S02]  /*0240*/  LOP3.LUT R21, R21, 0x2, R5, 0xf8, !PT ;  /* 0x0000000215157812 */ /* 0x000fe400078ef805 */
[----:B------:R-:W-:-:S02]  /*0250*/  SHF.R.U64 R5, R2, 0x8, R0 ;  /* 0x0000000802057819 */ /* 0x000fc40000001200 */
[----:B------:R-:W-:Y:S02]  /*0260*/  LOP3.LUT R21, R21, 0x1, R3, 0xf8, !PT ;  /* 0x0000000115157812 */ /* 0x000fe400078ef803 */
[----:B------:R-:W-:-:S03]  /*0270*/  SHF.L.U64.HI R24, R4, 0x2, RZ ;  /* 0x0000000204187819 */ /* 0x000fc600000102ff */
[----:B------:R-:W-:-:S05]  /*0280*/  IMAD.SHL.U32 R20, R21, 0x4, RZ ;  /* 0x0000000415147824 */ /* 0x000fca00078e00ff */
[----:B------:R-:W-:Y:S02]  /*0290*/  LOP3.LUT R20, R20, 0x2, R3, 0xf8, !PT ;  /* 0x0000000214147812 */ /* 0x000fe400078ef803 */
[----:B------:R-:W-:Y:S02]  /*02a0*/  SHF.R.U64 R3, R2, 0xa, R0 ;  /* 0x0000000a02037819 */ /* 0x000fe40000001200 */
[----:B------:R-:W-:-:S05]  /*02b0*/  LOP3.LUT R20, R20, 0x1, R5, 0xf8, !PT ;  /* 0x0000000114147812 */ /* 0x000fca00078ef805 */
        /* <DEDUP_REMOVED lines=26> */
[--C-:B------:R-:W-:Y:S02]  /*0460*/  SHF.R.U64 R5, R2, 0x1c, R0.reuse ;  /* 0x0000001c02057819 */ /* 0x100fe40000001200 */
[----:B------:R-:W-:Y:S02]  /*0470*/  LOP3.LUT R14, R14, 0x1, R3, 0xf8, !PT ;  /* 0x000000010e0e7812 */ /* 0x000fe400078ef803 */
[----:B------:R-:W-:-:S03]  /*0480*/  SHF.R.U64 R2, R2, 0x1e, R0 ;  /* 0x0000001e02027819 */ /* 0x000fc60000001200 */
[----:B------:R-:W-:-:S05]  /*0490*/  IMAD.SHL.U32 R9, R14, 0x4, RZ ;  /* 0x000000040e097824 */ /* 0x000fca00078e00ff */
[----:B------:R-:W-:-:S04]  /*04a0*/  LOP3.LUT R9, R9, 0x2, R3, 0xf8, !PT ;  /* 0x0000000209097812 */ /* 0x000fc800078ef803 */
[----:B------:R-:W-:-:S05]  /*04b0*/  LOP3.LUT R9, R9, 0x1, R8, 0xf8, !PT ;  /* 0x0000000109097812 */ /* 0x000fca00078ef808 */
[----:B------:R-:W-:-:S05]  /*04c0*/  IMAD.SHL.U32 R3, R9, 0x4, RZ ;  /* 0x0000000409037824 */ /* 0x000fca00078e00ff */
[----:B------:R-:W-:-:S04]  /*04d0*/  LOP3.LUT R3, R3, 0x2, R8, 0xf8, !PT ;  /* 0x0000000203037812 */ /* 0x000fc800078ef808 */
[----:B------:R-:W-:-:S05]  /*04e0*/  LOP3.LUT R3, R3, 0x1, R6, 0xf8, !PT ;  /* 0x0000000103037812 */ /* 0x000fca00078ef806 */
[----:B------:R-:W-:-:S05]  /*04f0*/  IMAD.SHL.U32 R8, R3, 0x4, RZ ;  /* 0x0000000403087824 */ /* 0x000fca00078e00ff */
[----:B------:R-:W-:Y:S02]  /*0500*/  LOP3.LUT R8, R8, 0x2, R6, 0xf8, !PT ;  /* 0x0000000208087812 */ /* 0x000fe400078ef806 */
[----:B------:R-:W-:Y:S02]  /*0510*/  SHF.R.U32.HI R6, RZ, 0x4, R0 ;  /* 0x00000004ff067819 */ /* 0x000fe40000011600 */
[----:B------:R-:W-:-:S05]  /*0520*/  LOP3.LUT R8, R8, 0x1, R5, 0xf8, !PT ;  /* 0x0000000108087812 */ /* 0x000fca00078ef805 */
[----:B------:R-:W-:-:S05]  /*0530*/  IMAD.SHL.U32 R13, R8, 0x4, RZ ;  /* 0x00000004080d7824 */ /* 0x000fca00078e00ff */
[----:B------:R-:W-:-:S04]  /*0540*/  LOP3.LUT R13, R13, 0x2, R5, 0xf8, !PT ;  /* 0x000000020d0d7812 */ /* 0x000fc800078ef805 */
[----:B------:R-:W-:-:S05]  /*0550*/  LOP3.LUT R13, R13, 0x1, R2, 0xf8, !PT ;  /* 0x000000010d0d7812 */ /* 0x000fca00078ef802 */
[----:B------:R-:W-:-:S05]  /*0560*/  IMAD.SHL.U32 R11, R13, 0x4, RZ ;  /* 0x000000040d0b7824 */ /* 0x000fca00078e00ff */
[----:B------:R-:W-:Y:S02]  /*0570*/  LOP3.LUT R11, R11, 0x2, R2, 0xf8, !PT ;  /* 0x000000020b0b7812 */ /* 0x000fe400078ef802 */
[--C-:B------:R-:W-:Y:S02]  /*0580*/  SHF.R.U32.HI R2, RZ, 0x2, R0.reuse ;  /* 0x00000002ff027819 */ /* 0x100fe40000011600 */
        /* <DEDUP_REMOVED lines=19> */
[----:B------:R-:W-:-:S04]  /*06c0*/  SHF.R.U32.HI R22, RZ, 0xc, R0 ;  /* 0x0000000cff167819 */ /* 0x000fc80000011600 */
[----:B------:R-:W-:Y:S02]  /*06d0*/  LOP3.LUT R4, R23, 0x1, R22, 0xf8, !PT ;  /* 0x0000000117047812 */ /* 0x000fe400078ef816 */
[----:B------:R-:W-:-:S03]  /*06e0*/  SHF.L.U64.HI R23, R21, 0x2, R24 ;  /* 0x0000000215177819 */ /* 0x000fc60000010218 */
[----:B------:R-:W-:Y:S01]  /*06f0*/  IMAD.SHL.U32 R21, R4, 0x4, RZ ;  /* 0x0000000404157824 */ /* 0x000fe200078e00ff */
[----:B------:R-:W-:Y:S02]  /*0700*/  SHF.L.U64.HI R23, R20, 0x2, R23 ;  /* 0x0000000214177819 */ /* 0x000fe40000010217 */
[----:B------:R-:W-:Y:S02]  /*0710*/  SHF.R.U32.HI R20, RZ, 0xe, R0 ;  /* 0x0000000eff147819 */ /* 0x000fe40000011600 */
[----:B------:R-:W-:Y:S02]  /*0720*/  LOP3.LUT R21, R21, 0x2, R22, 0xf8, !PT ;  /* 0x0000000215157812 */ /* 0x000fe400078ef816 */
[----:B------:R-:W-:Y:S02]  /*0730*/  SHF.L.U64.HI R22, R18, 0x2, R23 ;  /* 0x0000000212167819 */ /* 0x000fe40000010217 */
[----:B------:R-:W-:Y:S02]  /*0740*/  LOP3.LUT R18, R21, 0x1, R20, 0xf8, !PT ;  /* 0x0000000115127812 */ /* 0x000fe400078ef814 */
[----:B------:R-:W-:-:S02]  /*0750*/  SHF.L.U64.HI R23, R19, 0x2, R22 ;  /* 0x0000000213177819 */ /* 0x000fc40000010216 */
[----:B------:R-:W-:Y:S01]  /*0760*/  SHF.R.U32.HI R19, RZ, 0x10, R0 ;  /* 0x00000010ff137819 */ /* 0x000fe20000011600 */
[----:B------:R-:W-:Y:S01]  /*0770*/  IMAD.SHL.U32 R21, R18, 0x4, RZ ;  /* 0x0000000412157824 */ /* 0x000fe200078e00ff */
[----:B------:R-:W-:-:S04]  /*0780*/  SHF.L.U64.HI R22, R16, 0x2, R23 ;  /* 0x0000000210167819 */ /* 0x000fc80000010217 */
[----:B------:R-:W-:Y:S02]  /*0790*/  LOP3.LUT R16, R21, 0x2, R20, 0xf8, !PT ;  /* 0x0000000215107812 */ /* 0x000fe400078ef814 */
[----:B------:R-:W-:Y:S02]  /*07a0*/  SHF.L.U64.HI R20, R17, 0x2, R22 ;  /* 0x0000000211147819 */ /* 0x000fe40000010216 */
[----:B------:R-:W-:Y:S02]  /*07b0*/  LOP3.LUT R16, R16, 0x1, R19, 0xf8, !PT ;  /* 0x0000000110107812 */ /* 0x000fe400078ef813 */
[----:B------:R-:W-:Y:S02]  /*07c0*/  SHF.L.U64.HI R17, R15, 0x2, R20 ;  /* 0x000000020f117819 */ /* 0x000fe40000010214 */
        /* <DEDUP_REMOVED lines=23> */
[----:B------:R-:W-:-:S02]  /*0940*/  SHF.L.U64.HI R13, R5, 0x2, R20 ;  /* 0x00000002050d7819 */ /* 0x000fc40000010214 */
[----:B------:R-:W-:Y:S02]  /*0950*/  SHF.R.U32.HI R7, RZ, 0x1c, R0 ;  /* 0x0000001cff077819 */ /* 0x000fe40000011600 */
[----:B------:R-:W-:Y:S02]  /*0960*/  LOP3.LUT R5, R3, 0x2, R14, 0xf8, !PT ;  /* 0x0000000203057812 */ /* 0x000fe400078ef80e */
[----:B------:R-:W-:Y:S02]  /*0970*/  SHF.L.U64.HI R13, R6, 0x2, R13 ;  /* 0x00000002060d7819 */ /* 0x000fe4000001020d */
[----:B------:R-:W-:Y:S02]  /*0980*/  LOP3.LUT R5, R5, 0x1, R12, 0xf8, !PT ;  /* 0x0000000105057812 */ /* 0x000fe400078ef80c */
[----:B------:R-:W-:Y:S02]  /*0990*/  SHF.L.U64.HI R13, R2, 0x2, R13 ;  /* 0x00000002020d7819 */ /* 0x000fe4000001020d */
[----:B------:R-:W-:Y:S01]  /*09a0*/  SHF.R.U32.HI R6, RZ, 0x1a, R0 ;  /* 0x0000001aff067819 */ /* 0x000fe20000011600 */
[----:B------:R-:W-:Y:S01]  /*09b0*/  IMAD.SHL.U32 R11, R5, 0x4, RZ ;  /* 0x00000004050b7824 */ /* 0x000fe200078e00ff */
[----:B------:R-:W-:Y:S01]  /*09c0*/  SHF.L.U64.HI R13, R4, 0x2, R13 ;  /* 0x00000002040d7819 */ /* 0x000fe2000001020d */
[----:B------:R-:W0:Y:S03]  /*09d0*/  LDC.64 R2, c[0x0][0x3a0] ;  /* 0x0000e800ff027b82 */ /* 0x000e260000000a00 */
[----:B------:R-:W-:-:S02]  /*09e0*/  LOP3.LUT R11, R11, 0x2, R12, 0xf8, !PT ;  /* 0x000000020b0b7812 */ /* 0x000fc400078ef80c */
[----:B------:R-:W-:Y:S02]  /*09f0*/  SHF.L.U64.HI R13, R18, 0x2, R13 ;  /* 0x00000002120d7819 */ /* 0x000fe4000001020d */
[----:B------:R-:W-:Y:S02]  /*0a00*/  LOP3.LUT R11, R11, 0x1, R6, 0xf8, !PT ;  /* 0x000000010b0b7812 */ /* 0x000fe400078ef806 */
[----:B------:R-:W-:-:S03]  /*0a10*/  SHF.L.U64.HI R13, R16, 0x2, R13 ;  /* 0x00000002100d7819 */ /* 0x000fc6000001020d */
[----:B------:R-:W-:Y:S01]  /*0a20*/  IMAD.SHL.U32 R4, R11, 0x4, RZ ;  /* 0x000000040b047824 */ /* 0x000fe200078e00ff */
[----:B------:R-:W-:-:S04]  /*0a30*/  SHF.L.U64.HI R13, R10, 0x2, R13 ;  /* 0x000000020a0d7819 */ /* 0x000fc8000001020d */
[----:B------:R-:W-:Y:S02]  /*0a40*/  LOP3.LUT R4, R4, 0x2, R6, 0xf8, !PT ;  /* 0x0000000204047812 */ /* 0x000fe400078ef806 */
[----:B------:R-:W-:Y:S02]  /*0a50*/  SHF.L.U64.HI R8, R8, 0x2, R13 ;  /* 0x0000000208087819 */ /* 0x000fe4000001020d */
        /* <DEDUP_REMOVED lines=9> */
[----:B0-----:R-:W-:-:S04]  /*0af0*/  LEA R0, P0, R6, R2, 0x8 ;  /* 0x0000000206007211 */ /* 0x001fc800078040ff */
[----:B------:R-:W-:Y:S02]  /*0b00*/  LEA.HI.X R6, R6, R3, R4, 0x8, P0 ;  /* 0x0000000306067211 */ /* 0x000fe400000f4404 */
[----:B------:R-:W-:Y:S02]  /*0b10*/  LOP3.LUT R7, R0, 0xffffff00, RZ, 0xc0, !PT ;  /* 0xffffff0000077812 */ /* 0x000fe400078ec0ff */
[C---:B------:R-:W-:Y:S01]  /*0b20*/  IADD3 R10, PT, PT, -R6.reuse, 0x6389225, RZ ;  /* 0x06389225060a7810 */ /* 0x040fe20007ffe1ff */
[----:B------:R-:W-:Y:S01]  /*0b30*/  VIADD R4, R6, 0x79c76dda ;  /* 0x79c76dda06047836 */ /* 0x000fe20000000000 */
[----:B------:R-:W-:-:S04]  /*0b40*/  LOP3.LUT R7, R7, 0xff, R2, 0xf8, !PT ;  /* 0x000000ff07077812 */ /* 0x000fc800078ef802 */
[C-C-:B------:R-:W-:Y:S02]  /*0b50*/  SHF.L.W.U32.HI R3, R4.reuse, 0x1a, R4.reuse ;  /* 0x0000001a04037819 */ /* 0x140fe40000010e04 */
[C-C-:B------:R-:W-:Y:S02]  /*0b60*/  SHF.L.W.U32.HI R8, R4.reuse, 0x15, R4.reuse ;  /* 0x0000001504087819 */ /* 0x140fe40000010e04 */
[C---:B------:R-:W-:Y:S02]  /*0b70*/  SHF.L.W.U32.HI R5, R4.reuse, 0x7, R4 ;  /* 0x0000000704057819 */ /* 0x040fe40000010e04 */
[----:B------:R-:W-:Y:S02]  /*0b80*/  LOP3.LUT R9, R4, 0x9d120f96, RZ, 0xc0, !PT ;  /* 0x9d120f9604097812 */ /* 0x000fe400078ec0ff */
[----:B------:R-:W-:Y:S02]  /*0b90*/  LOP3.LUT R8, R5, R3, R8, 0x96, !PT ;  /* 0x0000000305087212 */ /* 0x000fe400078e9608 */
[----:B------:R-:W-:-:S02]  /*0ba0*/  LOP3.LUT R9, R9, 0x2cab14aa, R10, 0xf8, !PT ;  /* 0x2cab14aa09097812 */ /* 0x000fc400078ef80a */
[C---:B------:R-:W-:Y:S02]  /*0bb0*/  SHF.L.W.U32.HI R2, R7.reuse, 0x19, R2 ;  /* 0x0000001907027819 */ /* 0x040fe40000010e02 */
[----:B------:R-:W-:-:S04]  /*0bc0*/  IADD3 R12, PT, PT, R7, R9, R8 ;  /* 0x00000009070c7210 */ /* 0x000fc80007ffe008 */
[C---:B------:R-:W-:Y:S01]  /*0bd0*/  IADD3 R11, PT, PT, -R12.reuse, -0x45de0649, RZ ;  /* 0xba21f9b70c0b7810 */ /* 0x040fe20007ffe1ff */
[----:B------:R-:W-:-:S05]  /*0be0*/  VIADD R5, R12, 0x45de0648 ;  /* 0x45de06480c057836 */ /* 0x000fca0000000000 */
[C-C-:B------:R-:W-:Y:S02]  /*0bf0*/  SHF.L.W.U32.HI R3, R5.reuse, 0x1a, R5.reuse ;  /* 0x0000001a05037819 */ /* 0x140fe40000010e05 */
[C-C-:B------:R-:W-:Y:S02]  /*0c00*/  SHF.L.W.U32.HI R8, R5.reuse, 0x15, R5.reuse ;  /* 0x0000001505087819 */ /* 0x140fe40000010e05 */
[C---:B------:R-:W-:Y:S02]  /*0c10*/  SHF.L.W.U32.HI R9, R5.reuse, 0x7, R5 ;  /* 0x0000000705097819 */ /* 0x040fe40000010e05 */
[----:B------:R-:W-:Y:S02]  /*0c20*/  LOP3.LUT R10, R5, R4, RZ, 0xc0, !PT ;  /* 0x00000004050a7212 */ /* 0x000fe400078ec0ff */
[----:B------:R-:W-:Y:S02]  /*0c30*/  LOP3.LUT R3, R9, R3, R8, 0x96, !PT ;  /* 0x0000000309037212 */ /* 0x000fe400078e9608 */
[----:B------:R-:W-:-:S05]  /*0c40*/  LOP3.LUT R10, R10, 0x9d120f96, R11, 0xf8, !PT ;  /* 0x9d120f960a0a7812 */ /* 0x000fca00078ef80b */
[----:B------:R-:W-:-:S04]  /*0c50*/  IMAD.IADD R11, R3, 0x1, R10 ;  /* 0x00000001030b7824 */ /* 0x000fc800078e020a */
[C---:B------:R-:W-:Y:S01]  /*0c60*/  VIADD R10, R11.reuse, 0xcd5281c0 ;  /* 0xcd5281c00b0a7836 */ /* 0x040fe20000000000 */
[----:B------:R-:W-:-:S04]  /*0c70*/  IADD3 R14, PT, PT, -R11, 0x32ad7e3f, RZ ;  /* 0x32ad7e3f0b0e7810 */ /* 0x000fc80007ffe1ff */
[C-C-:B------:R-:W-:Y:S02]  /*0c80*/  SHF.L.W.U32.HI R3, R10.reuse, 0x1a, R10.reuse ;  /* 0x0000001a0a037819 */ /* 0x140fe40000010e0a */
[C-C-:B------:R-:W-:Y:S02]  /*0c90*/  SHF.L.W.U32.HI R8, R10.reuse, 0x15, R10.reuse ;  /* 0x000000150a087819 */ /* 0x140fe40000010e0a */
[C---:B------:R-:W-:Y:S02]  /*0ca0*/  SHF.L.W.U32.HI R9, R10.reuse, 0x7, R10 ;  /* 0x000000070a097819 */ /* 0x040fe40000010e0a */
[----:B------:R-:W-:Y:S02]  /*0cb0*/  LOP3.LUT R13, R10, R5, RZ, 0xc0, !PT ;  /* 0x000000050a0d7212 */ /* 0x000fe400078ec0ff */
[----:B------:R-:W-:Y:S01]  /*0cc0*/  LOP3.LUT R8, R9, R3, R8, 0x96, !PT ;  /* 0x0000000309087212 */ /* 0x000fe200078e9608 */
[----:B------:R-:W-:Y:S01]  /*0cd0*/  VIADD R9, R6, 0x965ecae2 ;  /* 0x965ecae206097836 */ /* 0x000fe20000000000 */
[----:B------:R-:W-:-:S04]  /*0ce0*/  LOP3.LUT R13, R13, R4, R14, 0xf8, !PT ;  /* 0x000000040d0d7212 */ /* 0x000fc800078ef80e */
[C---:B------:R-:W-:Y:S01]  /*0cf0*/  SHF.L.W.U32.HI R14, R9.reuse, 0x13, R9 ;  /* 0x00000013090e7819 */ /* 0x040fe20000010e09 */
[----:B------:R-:W-:Y:S01]  /*0d00*/  IMAD.IADD R8, R8, 0x1, R13 ;  /* 0x0000000108087824 */ /* 0x000fe200078e020d */
[C-C-:B------:R-:W-:Y:S02]  /*0d10*/  SHF.L.W.U32.HI R13, R9.reuse, 0x1e, R9.reuse ;  /* 0x0000001e090d7819 */ /* 0x140fe40000010e09 */
[----:B------:R-:W-:Y:S01]  /*0d20*/  SHF.L.W.U32.HI R15, R9, 0xa, R9 ;  /* 0x0000000a090f7819 */ /* 0x000fe20000010e09 */
[C---:B------:R-:W-:Y:S01]  /*0d30*/  VIADD R3, R8.reuse, 0x1b48451e ;  /* 0x1b48451e08037836 */ /* 0x040fe20000000000 */
[----:B------:R-:W-:Y:S02]  /*0d40*/  IADD3 R19, PT, PT, -R8, -0x1b48451f, RZ ;  /* 0xe4b7bae108137810 */ /* 0x000fe40007ffe1ff */
[----:B------:R-:W-:Y:S02]  /*0d50*/  LOP3.LUT R13, R15, R13, R14, 0x96, !PT ;  /* 0x0000000d0f0d7212 */ /* 0x000fe400078e960e */
[----:B------:R-:W-:-:S02]  /*0d60*/  SHF.L.W.U32.HI R16, R3, 0x1a, R3 ;  /* 0x0000001a03107819 */ /* 0x000fc40000010e03 */
[C-C-:B------:R-:W-:Y:S02]  /*0d70*/  SHF.L.W.U32.HI R17, R3.reuse, 0x15, R3.reuse ;  /* 0x0000001503117819 */ /* 0x140fe40000010e03 */
[C---:B------:R-:W-:Y:S02]  /*0d80*/  SHF.L.W.U32.HI R18, R3.reuse, 0x7, R3 ;  /* 0x0000000703127819 */ /* 0x040fe40000010e03 */
[----:B------:R-:W-:Y:S02]  /*0d90*/  LOP3.LUT R20, R3, R10, RZ, 0xc0, !PT ;  /* 0x0000000a03147212 */ /* 0x000fe400078ec0ff */
[----:B------:R-:W-:Y:S02]  /*0da0*/  LOP3.LUT R17, R18, R16, R17, 0x96, !PT ;  /* 0x0000001012117212 */ /* 0x000fe400078e9611 */
[----:B------:R-:W-:Y:S02]  /*0db0*/  LOP3.LUT R19, R20, R5, R19, 0xf8, !PT ;  /* 0x0000000514137212 */ /* 0x000fe400078ef813 */
[----:B------:R-:W-:-:S02]  /*0dc0*/  LOP3.LUT R14, R9, 0x232d18f9, RZ, 0xc0, !PT ;  /* 0x232d18f9090e7812 */ /* 0x000fc400078ec0ff */
[----:B------:R-:W-:Y:S02]  /*0dd0*/  IADD3 R17, PT, PT, R17, R19, R4 ;  /* 0x0000001311117210 */ /* 0x000fe40007ffe004 */
[----:B------:R-:W-:-:S03]  /*0de0*/  IADD3 R14, PT, PT, R12, R13, R14 ;  /* 0x0000000d0c0e7210 */ /* 0x000fc60007ffe00e */
[----:B------:R-:W-:Y:S02]  /*0df0*/  VIADD R12, R17, 0x243185be ;  /* 0x243185be110c7836 */ /* 0x000fe40000000000 */
[----:B------:R-:W-:Y:S02]  /*0e00*/  VIADD R14, R14, 0x844c16a4 ;  /* 0x844c16a40e0e7836 */ /* 0x000fe40000000000 */
[----:B------:R-:W-:-:S03]  /*0e10*/  IMAD.IADD R4, R9, 0x1, R12 ;  /* 0x0000000109047824 */ /* 0x000fc600078e020c */
[C-C-:B------:R-:W-:Y:S02]  /*0e20*/  SHF.L.W.U32.HI R13, R14.reuse, 0x1e, R14.reuse ;  /* 0x0000001e0e0d7819 */ /* 0x140fe40000010e0e */
[C-C-:B------:R-:W-:Y:S02]  /*0e30*/  SHF.L.W.U32.HI R16, R14.reuse, 0x13, R14.reuse ;  /* 0x000000130e107819 */ /* 0x140fe40000010e0e */
[----:B------:R-:W-:Y:S02]  /*0e40*/  SHF.L.W.U32.HI R15, R14, 0xa, R14 ;  /* 0x0000000a0e0f7819 */ /* 0x000fe40000010e0e */
[C-C-:B------:R-:W-:Y:S02]  /*0e50*/  SHF.L.W.U32.HI R17, R4.reuse, 0x1a, R4.reuse ;  /* 0x0000001a04117819 */ /* 0x140fe40000010e04 */
[C-C-:B------:R-:W-:Y:S02]  /*0e60*/  SHF.L.W.U32.HI R18, R4.reuse, 0x15, R4.reuse ;  /* 0x0000001504127819 */ /* 0x140fe40000010e04 */
[----:B------:R-:W-:-:S02]  /*0e70*/  SHF.L.W.U32.HI R19, R4, 0x7, R4 ;  /* 0x0000000704137819 */ /* 0x000fc40000010e04 */
[----:B------:R-:W-:Y:S02]  /*0e80*/  LOP3.LUT R16, R15, R13, R16, 0x96, !PT ;  /* 0x0000000d0f107212 */ /* 0x000fe400078e9610 */
[----:B------:R-:W-:Y:S02]  /*0e90*/  LOP3.LUT R15, R10, R4, R3, 0xb8, !PT ;  /* 0x000000040a0f7212 */ /* 0x000fe400078eb803 */
[----:B------:R-:W-:Y:S02]  /*0ea0*/  LOP3.LUT R18, R19, R17, R18, 0x96, !PT ;  /* 0x0000001113127212 */ /* 0x000fe400078e9612 */
[----:B------:R-:W-:Y:S02]  /*0eb0*/  LOP3.LUT R13, R9, 0x6bb2da87, R14, 0xe8, !PT ;  /* 0x6bb2da87090d7812 */ /* 0x000fe400078ee80e */
        /* <DEDUP_REMOVED lines=14> */
[----:B------:R-:W-:Y:S02]  /*0fa0*/  LOP3.LUT R9, R14, R9, R13, 0xe8, !PT ;  /* 0x000000090e097212 */ /* 0x000fe400078ee80d */
        /* <DEDUP_REMOVED lines=16> */
[----:B------:R-:W-:-:S02]  /*10b0*/  IADD3 R3, PT, PT, R18, R16, R3 ;  /* 0x0000001012037210 */ /* 0x000fc40007ffe003 */
[C-C-:B------:R-:W-:Y:S02]  /*10c0*/  SHF.L.W.U32.HI R12, R15.reuse, 0x1e, R15.reuse ;  /* 0x0000001e0f0c7819 */ /* 0x140fe40000010e0f */
[--C-:B------:R-:W-:Y:S01]  /*10d0*/  SHF.L.W.U32.HI R17, R15, 0x13, R15.reuse ;  /* 0x000000130f117819 */ /* 0x100fe20000010e0f */
[----:B------:R-:W-:Y:S01]  /*10e0*/  VIADD R3, R3, 0x80deb1fe ;  /* 0x80deb1fe03037836 */ /* 0x000fe20000000000 */
[--C-:B------:R-:W-:Y:S02]  /*10f0*/  SHF.L.W.U32.HI R14, R15, 0xa, R15.reuse ;  /* 0x0000000a0f0e7819 */ /* 0x100fe40000010e0f */
[----:B------:R-:W-:Y:S02]  /*1100*/  LOP3.LUT R13, R10, R13, R15, 0xe8, !PT ;  /* 0x0000000d0a0d7212 */ /* 0x000fe400078ee80f */
[----:B------:R-:W-:Y:S01]  /*1110*/  LOP3.LUT R14, R14, R12, R17, 0x96, !PT ;  /* 0x0000000c0e0e7212 */ /* 0x000fe200078e9611 */
[----:B------:R-:W-:-:S03]  /*1120*/  IMAD.IADD R12, R10, 0x1, R3 ;  /* 0x000000010a0c7824 */ /* 0x000fc600078e0203 */
[----:B------:R-:W-:Y:S02]  /*1130*/  IADD3 R14, PT, PT, R11, R14, R13 ;  /* 0x0000000e0b0e7210 */ /* 0x000fe40007ffe00d */
[C-C-:B------:R-:W-:Y:S02]  /*1140*/  SHF.L.W.U32.HI R13, R12.reuse, 0x1a, R12.reuse ;  /* 0x0000001a0c0d7819 */ /* 0x140fe40000010e0c */
[C-C-:B------:R-:W-:Y:S02]  /*1150*/  SHF.L.W.U32.HI R16, R12.reuse, 0x15, R12.reuse ;  /* 0x000000150c107819 */ /* 0x140fe40000010e0c */
[----:B------:R-:W-:Y:S02]  /*1160*/  SHF.L.W.U32.HI R17, R12, 0x7, R12 ;  /* 0x000000070c117819 */ /* 0x000fe40000010e0c */
[----:B------:R-:W-:Y:S02]  /*1170*/  LOP3.LUT R18, R5, R12, R9, 0xb8, !PT ;  /* 0x0000000c05127212 */ /* 0x000fe400078eb809 */
[----:B------:R-:W-:-:S02]  /*1180*/  LOP3.LUT R17, R17, R13, R16, 0x96, !PT ;  /* 0x0000000d11117212 */ /* 0x000fc400078e9610 */
[C-C-:B------:R-:W-:Y:S02]  /*1190*/  SHF.L.W.U32.HI R11, R14.reuse, 0x1e, R14.reuse ;  /* 0x0000001e0e0b7819 */ /* 0x140fe40000010e0e */
[C-C-:B------:R-:W-:Y:S02]  /*11a0*/  SHF.L.W.U32.HI R16, R14.reuse, 0x13, R14.reuse ;  /* 0x000000130e107819 */ /* 0x140fe40000010e0e */
[----:B------:R-:W-:Y:S02]  /*11b0*/  SHF.L.W.U32.HI R13, R14, 0xa, R14 ;  /* 0x0000000a0e0d7819 */ /* 0x000fe40000010e0e */
[----:B------:R-:W-:Y:S02]  /*11c0*/  IADD3 R17, PT, PT, R17, R18, R4 ;  /* 0x0000001211117210 */ /* 0x000fe40007ffe004 */
[----:B------:R-:W-:Y:S02]  /*11d0*/  LOP3.LUT R4, R15, R10, R14, 0xe8, !PT ;  /* 0x0000000a0f047212 */ /* 0x000fe400078ee80e */
[----:B------:R-:W-:Y:S01]  /*11e0*/  LOP3.LUT R11, R13, R11, R16, 0x96, !PT ;  /* 0x0000000b0d0b7212 */ /* 0x000fe200078e9610 */
[----:B------:R-:W-:-:S03]  /*11f0*/  VIADD R22, R17, 0x9bdc06a7 ;  /* 0x9bdc06a711167836 */ /* 0x000fc60000000000 */
[----:B------:R-:W-:Y:S01]  /*1200*/  IADD3 R4, PT, PT, R8, R11, R4 ;  /* 0x0000000b08047210 */ /* 0x000fe20007ffe004 */
        /* <DEDUP_REMOVED lines=19> */
[----:B------:R-:W-:Y:S01]  /*1340*/  IMAD.IADD R11, R14, 0x1, R5 ;  /* 0x000000010e0b7824 */ /* 0x000fe200078e0205 */
[----:B------:R-:W-:-:S02]  /*1350*/  SHF.R.U32.HI R18, RZ, 0x3, R6 ;  /* 0x00000003ff127819 */ /* 0x000fc40000011606 */
        /* <DEDUP_REMOVED lines=8> */
[--C-:B------:R-:W-:Y:S02]  /*13e0*/  SHF.L.W.U32.HI R14, R22, 0xa, R22.reuse ;  /* 0x0000000a160e7819 */ /* 0x100fe40000010e16 */
        /* <DEDUP_REMOVED lines=8> */
[C-C-:B------:R-:W-:Y:S02]  /*1470*/  SHF.L.W.U32.HI R16, R4.reuse, 0x15, R4.reuse ;  /* 0x0000001504107819 */ /* 0x140fe40000010e04 */
[----:B------:R-:W-:Y:S02]  /*1480*/  SHF.L.W.U32.HI R17, R4, 0x7, R4 ;  /* 0x0000000704117819 */ /* 0x000fe40000010e04 */
[C-C-:B------:R-:W-:Y:S02]  /*1490*/  SHF.L.W.U32.HI R10, R9.reuse, 0x13, R9.reuse ;  /* 0x00000013090a7819 */ /* 0x140fe40000010e09 */
[----:B------:R-:W-:-:S02]  /*14a0*/  SHF.L.W.U32.HI R14, R9, 0xa, R9 ;  /* 0x0000000a090e7819 */ /* 0x000fc40000010e09 */
[----:B------:R-:W-:Y:S02]  /*14b0*/  LOP3.LUT R17, R17, R15, R16, 0x96, !PT ;  /* 0x0000000f11117212 */ /* 0x000fe400078e9610 */
[----:B------:R-:W-:Y:S02]  /*14c0*/  LOP3.LUT R16, R8, R4, R11, 0xb8, !PT ;  /* 0x0000000408107212 */ /* 0x000fe400078eb80b */
[----:B------:R-:W-:Y:S02]  /*14d0*/  LOP3.LUT R14, R14, R5, R10, 0x96, !PT ;  /* 0x000000050e0e7212 */ /* 0x000fe400078e960a */
[C-C-:B------:R-:W-:Y:S02]  /*14e0*/  SHF.L.W.U32.HI R5, R6.reuse, 0x19, R6.reuse ;  /* 0x0000001906057819 */ /* 0x140fe40000010e06 */
[----:B------:R-:W-:Y:S02]  /*14f0*/  SHF.L.W.U32.HI R10, R6, 0xe, R6 ;  /* 0x0000000e060a7819 */ /* 0x000fe40000010e06 */
[----:B------:R-:W-:-:S02]  /*1500*/  IADD3 R16, PT, PT, R17, R16, R12 ;  /* 0x0000001011107210 */ /* 0x000fc40007ffe00c */
[----:B------:R-:W-:Y:S02]  /*1510*/  LOP3.LUT R12, R18, R5, R10, 0x96, !PT ;  /* 0x00000005120c7212 */ /* 0x000fe400078e960a */
[----:B------:R-:W-:Y:S01]  /*1520*/  LOP3.LUT R15, R22, R3, R9, 0xe8, !PT ;  /* 0x00000003160f7212 */ /* 0x000fe200078ee809 */
[----:B------:R-:W-:-:S03]  /*1530*/  VIADD R10, R16, 0xf05e4786 ;  /* 0xf05e4786100a7836 */ /* 0x000fc60000000000 */
[----:B------:R-:W-:Y:S01]  /*1540*/  IADD3 R14, PT, PT, R13, R14, R15 ;  /* 0x0000000e0d0e7210 */ /* 0x000fe20007ffe00f */
[----:B------:R-:W-:Y:S01]  /*1550*/  IMAD.IADD R5, R3, 0x1, R10 ;  /* 0x0000000103057824 */ /* 0x000fe200078e020a */
[----:B------:R-:W-:Y:S01]  /*1560*/  SHF.L.W.U32.HI R13, R0, 0xe, R7 ;  /* 0x0000000e000d7819 */ /* 0x000fe20000010e07 */
[----:B------:R-:W-:Y:S01]  /*1570*/  VIADD R3, R12, 0x112a800a ;  /* 0x112a800a0c037836 */ /* 0x000fe20000000000 */
[C-C-:B------:R-:W-:Y:S02]  /*1580*/  SHF.L.W.U32.HI R15, R14.reuse, 0x1e, R14.reuse ;  /* 0x0000001e0e0f7819 */ /* 0x140fe40000010e0e */
[C-C-:B------:R-:W-:Y:S02]  /*1590*/  SHF.L.W.U32.HI R16, R14.reuse, 0x13, R14.reuse ;  /* 0x000000130e107819 */ /* 0x140fe40000010e0e */
[----:B------:R-:W-:Y:S02]  /*15a0*/  SHF.L.W.U32.HI R17, R14, 0xa, R14 ;  /* 0x0000000a0e117819 */ /* 0x000fe40000010e0e */
[----:B------:R-:W-:-:S02]  /*15b0*/  SHF.L.W.U32.HI R18, R5, 0x1a, R5 ;  /* 0x0000001a05127819 */ /* 0x000fc40000010e05 */
[C-C-:B------:R-:W-:Y:S02]  /*15c0*/  SHF.L.W.U32.HI R19, R5.reuse, 0x15, R5.reuse ;  /* 0x0000001505137819 */ /* 0x140fe40000010e05 */
[----:B------:R-:W-:Y:S02]  /*15d0*/  SHF.L.W.U32.HI R20, R5, 0x7, R5 ;  /* 0x0000000705147819 */ /* 0x000fe40000010e05 */
[----:B------:R-:W-:Y:S02]  /*15e0*/  LOP3.LUT R17, R17, R15, R16, 0x96, !PT ;  /* 0x0000000f11117212 */ /* 0x000fe400078e9610 */
[----:B------:R-:W-:Y:S02]  /*15f0*/  SHF.R.U32.HI R0, RZ, 0x3, R7 ;  /* 0x00000003ff007819 */ /* 0x000fe40000011607 */
[----:B------:R-:W-:Y:S02]  /*1600*/  LOP3.LUT R19, R20, R18, R19, 0x96, !PT ;  /* 0x0000001214137212 */ /* 0x000fe400078e9613 */
[----:B------:R-:W-:-:S02]  /*1610*/  LOP3.LUT R16, R11, R5, R4, 0xb8, !PT ;  /* 0x000000050b107212 */ /* 0x000fc400078eb804 */
[----:B------:R-:W-:Y:S02]  /*1620*/  LOP3.LUT R13, R0, R2, R13, 0x96, !PT ;  /* 0x00000002000d7212 */ /* 0x000fe400078e960d */
[----:B------:R-:W-:Y:S02]  /*1630*/  IADD3 R16, PT, PT, R19, R16, R8 ;  /* 0x0000001013107210 */ /* 0x000fe40007ffe008 */
[----:B------:R-:W-:Y:S02]  /*1640*/  IADD3 R6, PT, PT, R13, 0x100, R6 ;  /* 0x000001000d067810 */ /* 0x000fe40007ffe006 */
[----:B------:R-:W-:Y:S01]  /*1650*/  LOP3.LUT R12, R9, R22, R14, 0xe8, !PT ;  /* 0x00000016090c7212 */ /* 0x000fe200078ee80e */
[----:B------:R-:W-:Y:S01]  /*1660*/  VIADD R13, R16, 0xfc19dc6 ;  /* 0x0fc19dc6100d7836 */ /* 0x000fe20000000000 */
[C-C-:B------:R-:W-:Y:S02]  /*1670*/  SHF.L.W.U32.HI R0, R3.reuse, 0xf, R3.reuse ;  /* 0x0000000f03007819 */ /* 0x140fe40000010e03 */
[----:B------:R-:W-:Y:S01]  /*1680*/  SHF.L.W.U32.HI R15, R3, 0xd, R3 ;  /* 0x0000000d030f7819 */ /* 0x000fe20000010e03 */
[----:B------:R-:W-:Y:S01]  /*1690*/  IMAD.IADD R22, R22, 0x1, R13 ;  /* 0x0000000116167824 */ /* 0x000fe200078e020d */
[----:B------:R-:W-:-:S02]  /*16a0*/  SHF.R.U32.HI R2, RZ, 0xa, R3 ;  /* 0x0000000aff027819 */ /* 0x000fc40000011603 */
[----:B------:R-:W-:Y:S02]  /*16b0*/  IADD3 R17, PT, PT, R10, R17, R12 ;  /* 0x000000110a117210 */ /* 0x000fe40007ffe00c */
[----:B------:R-:W-:Y:S02]  /*16c0*/  LOP3.LUT R0, R2, R0, R15, 0x96, !PT ;  /* 0x0000000002007212 */ /* 0x000fe400078e960f */
[C-C-:B------:R-:W-:Y:S02]  /*16d0*/  SHF.L.W.U32.HI R2, R6.reuse, 0xf, R6.reuse ;  /* 0x0000000f06027819 */ /* 0x140fe40000010e06 */
[--C-:B------:R-:W-:Y:S02]  /*16e0*/  SHF.L.W.U32.HI R15, R6, 0xd, R6.reuse ;  /* 0x0000000d060f7819 */ /* 0x100fe40000010e06 */
[----:B------:R-:W-:Y:S02]  /*16f0*/  SHF.R.U32.HI R8, RZ, 0xa, R6 ;  /* 0x0000000aff087819 */ /* 0x000fe40000011606 */
[----:B------:R-:W-:-:S02]  /*1700*/  SHF.L.W.U32.HI R10, R17, 0x1e, R17 ;  /* 0x0000001e110a7819 */ /* 0x000fc40000010e11 */
[C-C-:B------:R-:W-:Y:S02]  /*1710*/  SHF.L.W.U32.HI R19, R17.reuse, 0x13, R17.reuse ;  /* 0x0000001311137819 */ /* 0x140fe40000010e11 */
[----:B------:R-:W-:Y:S02]  /*1720*/  SHF.L.W.U32.HI R16, R17, 0xa, R17 ;  /* 0x0000000a11107819 */ /* 0x000fe40000010e11 */
[C-C-:B------:R-:W-:Y:S02]  /*1730*/  SHF.L.W.U32.HI R18, R22.reuse, 0x1a, R22.reuse ;  /* 0x0000001a16127819 */ /* 0x140fe40000010e16 */
[C-C-:B------:R-:W-:Y:S02]  /*1740*/  SHF.L.W.U32.HI R21, R22.reuse, 0x15, R22.reuse ;  /* 0x0000001516157819 */ /* 0x140fe40000010e16 */
[----:B------:R-:W-:Y:S02]  /*1750*/  SHF.L.W.U32.HI R20, R22, 0x7, R22 ;  /* 0x0000000716147819 */ /* 0x000fe40000010e16 */
[----:B------:R-:W-:-:S02]  /*1760*/  IADD3 R12, PT, PT, R7, 0x11002000, R0 ;  /* 0x11002000070c7810 */ /* 0x000fc40007ffe000 */
[----:B------:R-:W-:Y:S02]  /*1770*/  LOP3.LUT R7, R8, R2, R15, 0x96, !PT ;  /* 0x0000000208077212 */ /* 0x000fe400078e960f */
[----:B------:R-:W-:Y:S02]  /*1780*/  LOP3.LUT R8, R16, R10, R19, 0x96, !PT ;  /* 0x0000000a10087212 */ /* 0x000fe400078e9613 */
[----:B------:R-:W-:Y:S01]  /*1790*/  LOP3.LUT R18, R20, R18, R21, 0x96, !PT ;  /* 0x0000001214127212 */ /* 0x000fe200078e9615 */
[----:B------:R-:W-:Y:S01]  /*17a0*/  VIADD R25, R7, 0x80a00000 ;  /* 0x80a0000007197836 */ /* 0x000fe20000000000 */
[----:B------:R-:W-:Y:S02]  /*17b0*/  LOP3.LUT R10, R4, R22, R5, 0xb8, !PT ;  /* 0x00000016040a7212 */ /* 0x000fe400078eb805 */
[C-C-:B------:R-:W-:Y:S02]  /*17c0*/  SHF.L.W.U32.HI R20, R12.reuse, 0xf, R12.reuse ;  /* 0x0000000f0c147819 */ /* 0x140fe40000010e0c */
[----:B------:R-:W-:-:S02]  /*17d0*/  SHF.L.W.U32.HI R15, R12, 0xd, R12 ;  /* 0x0000000d0c0f7819 */ /* 0x000fc40000010e0c */
[----:B------:R-:W-:Y:S02]  /*17e0*/  SHF.R.U32.HI R0, RZ, 0xa, R12 ;  /* 0x0000000aff007819 */ /* 0x000fe4000001160c */
[----:B------:R-:W-:Y:S02]  /*17f0*/  IADD3 R10, PT, PT, R18, R10, R11 ;  /* 0x0000000a120a7210 */ /* 0x000fe40007ffe00b */
[----:B------:R-:W-:Y:S02]  /*1800*/  LOP3.LUT R20, R0, R20, R15, 0x96, !PT ;  /* 0x0000001400147212 */ /* 0x000fe400078e960f */
[----:B------:R-:W-:Y:S01]  /*1810*/  LOP3.LUT R2, R14, R9, R17, 0xe8, !PT ;  /* 0x000000090e027212 */ /* 0x000fe200078ee811 */
[----:B------:R-:W-:Y:S01]  /*1820*/  VIADD R0, R10, 0x240cca10 ;  /* 0x240cca100a007836 */ /* 0x000fe20000000000 */
[--C-:B------:R-:W-:Y:S02]  /*1830*/  SHF.L.W.U32.HI R10, R25, 0xf, R25.reuse ;  /* 0x0000000f190a7819 */ /* 0x100fe40000010e19 */
[----:B------:R-:W-:Y:S01]  /*1840*/  IADD3 R8, PT, PT, R13, R8, R2 ;  /* 0x000000080d087210 */ /* 0x000fe20007ffe002 */
[----:B------:R-:W-:Y:S01]  /*1850*/  IMAD.IADD R9, R9, 0x1, R0 ;  /* 0x0000000109097824 */ /* 0x000fe200078e0200 */
[----:B------:R-:W-:-:S02]  /*1860*/  SHF.L.W.U32.HI R11, R25, 0xd, R25 ;  /* 0x0000000d190b7819 */ /* 0x000fc40000010e19 */
[----:B------:R-:W-:Y:S02]  /*1870*/  SHF.R.U32.HI R2, RZ, 0xa, R25 ;  /* 0x0000000aff027819 */ /* 0x000fe40000011619 */
[C-C-:B------:R-:W-:Y:S02]  /*1880*/  SHF.L.W.U32.HI R18, R9.reuse, 0x1a, R9.reuse ;  /* 0x0000001a09127819 */ /* 0x140fe40000010e09 */
[C-C-:B------:R-:W-:Y:S02]  /*1890*/  SHF.L.W.U32.HI R19, R9.reuse, 0x15, R9.reuse ;  /* 0x0000001509137819 */ /* 0x140fe40000010e09 */
[----:B------:R-:W-:Y:S02]  /*18a0*/  SHF.L.W.U32.HI R21, R9, 0x7, R9 ;  /* 0x0000000709157819 */ /* 0x000fe40000010e09 */
[C-C-:B------:R-:W-:Y:S02]  /*18b0*/  SHF.L.W.U32.HI R13, R8.reuse, 0x1e, R8.reuse ;  /* 0x0000001e080d7819 */ /* 0x140fe40000010e08 */
[----:B------:R-:W-:-:S02]  /*18c0*/  SHF.L.W.U32.HI R16, R8, 0x13, R8 ;  /* 0x0000001308107819 */ /* 0x000fc40000010e08 */
[----:B------:R-:W-:Y:S02]  /*18d0*/  SHF.L.W.U32.HI R15, R8, 0xa, R8 ;  /* 0x0000000a080f7819 */ /* 0x000fe40000010e08 */
[----:B------:R-:W-:Y:S02]  /*18e0*/  LOP3.LUT R10, R2, R10, R11, 0x96, !PT ;  /* 0x0000000a020a7212 */ /* 0x000fe400078e960b */
[----:B------:R-:W-:Y:S02]  /*18f0*/  LOP3.LUT R19, R21, R18, R19, 0x96, !PT ;  /* 0x0000001215137212 */ /* 0x000fe400078e9613 */
[----:B------:R-:W-:Y:S01]  /*1900*/  LOP3.LUT R13, R15, R13, R16, 0x96, !PT ;  /* 0x0000000d0f0d7212 */ /* 0x000fe200078e9610 */
[----:B------:R-:W-:Y:S01]  /*1910*/  VIADD R15, R10, 0x2844 ;  /* 0x000028440a0f7836 */ /* 0x000fe20000000000 */
[C-C-:B------:R-:W-:Y:S02]  /*1920*/  SHF.L.W.U32.HI R18, R20.reuse, 0xf, R20.reuse ;  /* 0x0000000f14127819 */ /* 0x140fe40000010e14 */
[----:B------:R-:W-:-:S02]  /*1930*/  SHF.L.W.U32.HI R11, R20, 0xd, R20 ;  /* 0x0000000d140b7819 */ /* 0x000fc40000010e14 */
[----:B------:R-:W-:Y:S02]  /*1940*/  SHF.R.U32.HI R2, RZ, 0xa, R20 ;  /* 0x0000000aff027819 */ /* 0x000fe40000011614 */
        /* <DEDUP_REMOVED lines=8> */
[----:B------:R-:W-:Y:S02]  /*19d0*/  SHF.R.U32.HI R0, RZ, 0xa, R15 ;  /* 0x0000000aff007819 */ /* 0x000fe4000001160f */
[C-C-:B------:R-:W-:Y:S02]  /*19e0*/  SHF.L.W.U32.HI R2, R11.reuse, 0x1e, R11.reuse ;  /* 0x0000001e0b027819 */ /* 0x140fe40000010e0b */
[C-C-:B------:R-:W-:Y:S02]  /*19f0*/  SHF.L.W.U32.HI R21, R11.reuse, 0x13, R11.reuse ;  /* 0x000000130b157819 */ /* 0x140fe40000010e0b */
[----:B------:R-:W-:-:S02]  /*1a00*/  SHF.L.W.U32.HI R16, R11, 0xa, R11 ;  /* 0x0000000a0b107819 */ /* 0x000fc40000010e0b */
[----:B------:R-:W-:Y:S01]  /*1a10*/  LOP3.LUT R4, R0, R4, R13, 0x96, !PT ;  /* 0x0000000400047212 */ /* 0x000fe200078e960d */
[----:B------:R-:W-:Y:S01]  /*1a20*/  IMAD.IADD R0, R14, 0x1, R19 ;  /* 0x000000010e007824 */ /* 0x000fe200078e0213 */
[----:B------:R-:W-:Y:S02]  /*1a30*/  LOP3.LUT R24, R16, R2, R21, 0x96, !PT ;  /* 0x0000000210187212 */ /* 0x000fe400078e9615 */
[C---:B------:R-:W-:Y:S01]  /*1a40*/  SHF.L.W.U32.HI R13, R18.reuse, 0xf, R18 ;  /* 0x0000000f120d7819 */ /* 0x040fe20000010e12 */
[----:B------:R-:W-:Y:S01]  /*1a50*/  IMAD.IADD R4, R3, 0x1, R4 ;  /* 0x0000000103047824 */ /* 0x000fe200078e0204 */
[--C-:B------:R-:W-:Y:S02]  /*1a60*/  SHF.L.W.U32.HI R2, R18, 0xd, R18.reuse ;  /* 0x0000000d12027819 */ /* 0x100fe40000010e12 */
[----:B------:R-:W-:Y:S02]  /*1a70*/  SHF.R.U32.HI R16, RZ, 0xa, R18 ;  /* 0x0000000aff107819 */ /* 0x000fe40000011612 */
[----:B------:R-:W-:-:S02]  /*1a80*/  LOP3.LUT R21, R8, R17, R11, 0xe8, !PT ;  /* 0x0000001108157212 */ /* 0x000fc400078ee80b */
[----:B------:R-:W-:Y:S02]  /*1a90*/  LOP3.LUT R13, R16, R13, R2, 0x96, !PT ;  /* 0x0000000d100d7212 */ /* 0x000fe400078e9602 */
[----:B------:R-:W-:Y:S02]  /*1aa0*/  IADD3 R16, PT, PT, R19, R24, R21 ;  /* 0x0000001813107210 */ /* 0x000fe40007ffe015 */
[C-C-:B------:R-:W-:Y:S02]  /*1ab0*/  SHF.L.W.U32.HI R2, R0.reuse, 0x1a, R0.reuse ;  /* 0x0000001a00027819 */ /* 0x140fe40000010e00 */
[C-C-:B------:R-:W-:Y:S02]  /*1ac0*/  SHF.L.W.U32.HI R19, R0.reuse, 0x15, R0.reuse ;  /* 0x0000001500137819 */ /* 0x140fe40000010e00 */
[----:B------:R-:W-:Y:S02]  /*1ad0*/  SHF.L.W.U32.HI R14, R0, 0x7, R0 ;  /* 0x00000007000e7819 */ /* 0x000fe40000010e00 */
[----:B------:R-:W-:-:S02]  /*1ae0*/  SHF.L.W.U32.HI R27, R3, 0x19, R3 ;  /* 0x00000019031b7819 */ /* 0x000fc40000010e03 */
[----:B------:R-:W-:Y:S02]  /*1af0*/  LOP3.LUT R24, R14, R2, R19, 0x96, !PT ;  /* 0x000000020e187212 */ /* 0x000fe400078e9613 */
[C-C-:B------:R-:W-:Y:S02]  /*1b00*/  SHF.L.W.U32.HI R2, R4.reuse, 0xf, R4.reuse ;  /* 0x0000000f04027819 */ /* 0x140fe40000010e04 */
[--C-:B------:R-:W-:Y:S02]  /*1b10*/  SHF.L.W.U32.HI R19, R4, 0xd, R4.reuse ;  /* 0x0000000d04137819 */ /* 0x100fe40000010e04 */
[----:B------:R-:W-:Y:S02]  /*1b20*/  SHF.R.U32.HI R14, RZ, 0xa, R4 ;  /* 0x0000000aff0e7819 */ /* 0x000fe40000011604 */
[----:B------:R-:W-:Y:S02]  /*1b30*/  SHF.L.W.U32.HI R26, R6, 0xe, R6 ;  /* 0x0000000e061a7819 */ /* 0x000fe40000010e06 */
[----:B------:R-:W-:-:S02]  /*1b40*/  LOP3.LUT R19, R14, R2, R19, 0x96, !PT ;  /* 0x000000020e137212 */ /* 0x000fc400078e9613 */
[----:B------:R-:W-:Y:S02]  /*1b50*/  LOP3.LUT R14, R22, R0, R9, 0xb8, !PT ;  /* 0x00000000160e7212 */ /* 0x000fe400078eb809 */
[----:B------:R-:W-:Y:S02]  /*1b60*/  IADD3 R2, PT, PT, R12, 0x400022, R19 ;  /* 0x004000220c027810 */ /* 0x000fe40007ffe013 */
[----:B------:R-:W-:Y:S02]  /*1b70*/  IADD3 R24, PT, PT, R24, R14, R5 ;  /* 0x0000000e18187210 */ /* 0x000fe40007ffe005 */
[C-C-:B------:R-:W-:Y:S02]  /*1b80*/  SHF.L.W.U32.HI R5, R2.reuse, 0xf, R2.reuse ;  /* 0x0000000f02057819 */ /* 0x140fe40000010e02 */
[--C-:B------:R-:W-:Y:S02]  /*1b90*/  SHF.L.W.U32.HI R14, R2, 0xd, R2.reuse ;  /* 0x0000000d020e7819 */ /* 0x100fe40000010e02 */
[----:B------:R-:W-:-:S02]  /*1ba0*/  SHF.R.U32.HI R19, RZ, 0xa, R2 ;  /* 0x0000000aff137819 */ /* 0x000fc40000011602 */
[----:B------:R-:W-:Y:S02]  /*1bb0*/  IADD3 R24, PT, PT, R24, 0x4a7484aa, R3 ;  /* 0x4a7484aa18187810 */ /* 0x000fe40007ffe003 */
[----:B------:R-:W-:-:S04]  /*1bc0*/  LOP3.LUT R5, R19, R5, R14, 0x96, !PT ;  /* 0x0000000513057212 */ /* 0x000fc800078e960e */
[----:B------:R-:W-:-:S04]  /*1bd0*/  IADD3 R5, PT, PT, R20, 0x154028, R5 ;  /* 0x0015402814057810 */ /* 0x000fc80007ffe005 */
[C-C-:B------:R-:W-:Y:S02]  /*1be0*/  SHF.L.W.U32.HI R14, R5.reuse, 0xf, R5.reuse ;  /* 0x0000000f050e7819 */ /* 0x140fe40000010e05 */
[--C-:B------:R-:W-:Y:S02]  /*1bf0*/  SHF.L.W.U32.HI R19, R5, 0xd, R5.reuse ;  /* 0x0000000d05137819 */ /* 0x100fe40000010e05 */
[----:B------:R-:W-:-:S04]  /*1c00*/  SHF.R.U32.HI R21, RZ, 0xa, R5 ;  /* 0x0000000aff157819 */ /* 0x000fc80000011605 */
[----:B------:R-:W-:Y:S02]  /*1c10*/  LOP3.LUT R19, R21, R14, R19, 0x96, !PT ;  /* 0x0000000e15137212 */ /* 0x000fe400078e9613 */
[--C-:B------:R-:W-:Y:S02]  /*1c20*/  SHF.L.W.U32.HI R14, R3, 0xe, R3.reuse ;  /* 0x0000000e030e7819 */ /* 0x100fe40000010e03 */
[----:B------:R-:W-:Y:S02]  /*1c30*/  SHF.R.U32.HI R21, RZ, 0x3, R3 ;  /* 0x00000003ff157819 */ /* 0x000fe40000011603 */
[----:B------:R-:W-:Y:S02]  /*1c40*/  IADD3 R23, PT, PT, R18, -0x7deefaa8, R19 ;  /* 0x8211055812177810 */ /* 0x000fe40007ffe013 */
[----:B------:R-:W-:Y:S02]  /*1c50*/  LOP3.LUT R27, R21, R27, R14, 0x96, !PT ;  /* 0x0000001b151b7212 */ /* 0x000fe400078e960e */
[----:B------:R-:W-:-:S02]  /*1c60*/  SHF.L.W.U32.HI R14, R23, 0xf, R23 ;  /* 0x0000000f170e7819 */ /* 0x000fc40000010e17 */
[--C-:B------:R-:W-:Y:S02]  /*1c70*/  SHF.L.W.U32.HI R19, R23, 0xd, R23.reuse ;  /* 0x0000000d17137819 */ /* 0x100fe40000010e17 */
[----:B------:R-:W-:-:S04]  /*1c80*/  SHF.R.U32.HI R21, RZ, 0xa, R23 ;  /* 0x0000000aff157819 */ /* 0x000fc80000011617 */
[----:B------:R-:W-:Y:S01]  /*1c90*/  LOP3.LUT R19, R21, R14, R19, 0x96, !PT ;  /* 0x0000000e15137212 */ /* 0x000fe200078e9613 */
[C---:B------:R-:W-:Y:S01]  /*1ca0*/  IMAD.IADD R14, R6.reuse, 0x1, R13 ;  /* 0x00000001060e7824 */ /* 0x040fe200078e020d */
[----:B------:R-:W-:-:S04]  /*1cb0*/  SHF.L.W.U32.HI R13, R6, 0x19, R6 ;  /* 0x00000019060d7819 */ /* 0x000fc80000010e06 */
[----:B------:R-:W-:Y:S02]  /*1cc0*/  IADD3 R27, PT, PT, R19, R27, R14 ;  /* 0x0000001b131b7210 */ /* 0x000fe40007ffe00e */
[----:B------:R-:W-:-:S04]  /*1cd0*/  SHF.R.U32.HI R19, RZ, 0x3, R6 ;  /* 0x00000003ff137819 */ /* 0x000fc80000011606 */
[----:B------:R-:W-:Y:S02]  /*1ce0*/  LOP3.LUT R13, R19, R13, R26, 0x96, !PT ;  /* 0x0000000d130d7212 */ /* 0x000fe400078e961a */
[--C-:B------:R-:W-:Y:S02]  /*1cf0*/  SHF.L.W.U32.HI R26, R16, 0x13, R16.reuse ;  /* 0x00000013101a7819 */ /* 0x100fe40000010e10 */
[----:B------:R-:W-:Y:S02]  /*1d00*/  IADD3 R13, PT, PT, R2, R13, R3 ;  /* 0x0000000d020d7210 */ /* 0x000fe40007ffe003 */
[C-C-:B------:R-:W-:Y:S02]  /*1d10*/  SHF.L.W.U32.HI R3, R16.reuse, 0x1e, R16.reuse ;  /* 0x0000001e10037819 */ /* 0x140fe40000010e10 */
[----:B------:R-:W-:-:S04]  /*1d20*/  SHF.L.W.U32.HI R19, R16, 0xa, R16 ;  /* 0x0000000a10137819 */ /* 0x000fc80000010e10 */
[----:B------:R-:W-:Y:S01]  /*1d30*/  LOP3.LUT R19, R19, R3, R26, 0x96, !PT ;  /* 0x0000000313137212 */ /* 0x000fe200078e961a */
[----:B------:R-:W-:Y:S01]  /*1d40*/  IMAD.IADD R3, R17, 0x1, R24 ;  /* 0x0000000111037824 */ /* 0x000fe200078e0218 */
[----:B------:R-:W-:Y:S02]  /*1d50*/  LOP3.LUT R17, R11, R8, R16, 0xe8, !PT ;  /* 0x000000080b117212 */ /* 0x000fe400078ee810 */
[----:B------:R-:W-:Y:S02]  /*1d60*/  SHF.R.U32.HI R26, RZ, 0x3, R18 ;  /* 0x00000003ff1a7819 */ /* 0x000fe40000011612 */
[----:B------:R-:W-:Y:S02]  /*1d70*/  IADD3 R19, PT, PT, R24, R19, R17 ;  /* 0x0000001318137210 */ /* 0x000fe40007ffe011 */
[C-C-:B------:R-:W-:Y:S02]  /*1d80*/  SHF.L.W.U32.HI R17, R3.reuse, 0x1a, R3.reuse ;  /* 0x0000001a03117819 */ /* 0x140fe40000010e03 */
[----:B------:R-:W-:-:S02]  /*1d90*/  SHF.L.W.U32.HI R24, R3, 0x15, R3 ;  /* 0x0000001503187819 */ /* 0x000fc40000010e03 */
[----:B------:R-:W-:-:S04]  /*1da0*/  SHF.L.W.U32.HI R21, R3, 0x7, R3 ;  /* 0x0000000703157819 */ /* 0x000fc80000010e03 */
[----:B------:R-:W-:Y:S02]  /*1db0*/  LOP3.LUT R17, R21, R17, R24, 0x96, !PT ;  /* 0x0000001115117212 */ /* 0x000fe400078e9618 */
[----:B------:R-:W-:Y:S02]  /*1dc0*/  LOP3.LUT R21, R9, R3, R0, 0xb8, !PT ;  /* 0x0000000309157212 */ /* 0x000fe400078eb800 */
[----:B------:R-:W-:Y:S02]  /*1dd0*/  SHF.R.U32.HI R24, RZ, 0xa, R14 ;  /* 0x0000000aff187819 */ /* 0x000fe4000001160e */
[----:B------:R-:W-:Y:S02]  /*1de0*/  IADD3 R17, PT, PT, R17, R21, R22 ;  /* 0x0000001511117210 */ /* 0x000fe40007ffe016 */
[C-C-:B------:R-:W-:Y:S02]  /*1df0*/  SHF.L.W.U32.HI R21, R14.reuse, 0xf, R14.reuse ;  /* 0x0000000f0e157819 */ /* 0x140fe40000010e0e */
[----:B------:R-:W-:-:S02]  /*1e00*/  SHF.L.W.U32.HI R22, R14, 0xd, R14 ;  /* 0x0000000d0e167819 */ /* 0x000fc40000010e0e */
[----:B------:R-:W-:Y:S02]  /*1e10*/  IADD3 R17, PT, PT, R17, 0x5cb0a9dc, R6 ;  /* 0x5cb0a9dc11117810 */ /* 0x000fe40007ffe006 */
[----:B------:R-:W-:Y:S02]  /*1e20*/  LOP3.LUT R22, R24, R21, R22, 0x96, !PT ;  /* 0x0000001518167212 */ /* 0x000fe400078e9616 */
[C---:B------:R-:W-:Y:S02]  /*1e30*/  SHF.L.W.U32.HI R21, R12.reuse, 0x19, R12 ;  /* 0x000000190c157819 */ /* 0x040fe40000010e0c */
[----:B------:R-:W-:Y:S02]  /*1e40*/  IADD3 R7, PT, PT, R7, -0x7f5fff00, R22 ;  /* 0x80a0010007077810 */ /* 0x000fe40007ffe016 */
[--C-:B------:R-:W-:Y:S02]  /*1e50*/  SHF.L.W.U32.HI R22, R12, 0xe, R12.reuse ;  /* 0x0000000e0c167819 */ /* 0x100fe40000010e0c */
        /* <DEDUP_REMOVED lines=8> */
[----:B------:R-:W-:-:S04]  /*1ee0*/  LOP3.LUT R8, R16, R11, R19, 0xe8, !PT ;  /* 0x0000000b10087212 */ /* 0x000fc800078ee813 */
[----:B------:R-:W-:Y:S02]  /*1ef0*/  IADD3 R8, PT, PT, R17, R22, R8 ;  /* 0x0000001611087210 */ /* 0x000fe40007ffe008 */
[C-C-:B------:R-:W-:Y:S02]  /*1f00*/  SHF.L.W.U32.HI R17, R6.reuse, 0x1a, R6.reuse ;  /* 0x0000001a06117819 */ /* 0x140fe40000010e06 */
[C-C-:B------:R-:W-:Y:S02]  /*1f10*/  SHF.L.W.U32.HI R22, R6.reuse, 0x15, R6.reuse ;  /* 0x0000001506167819 */ /* 0x140fe40000010e06 */
[----:B------:R-:W-:-:S04]  /*1f20*/  SHF.L.W.U32.HI R24, R6, 0x7, R6 ;  /* 0x0000000706187819 */ /* 0x000fc80000010e06 */
[----:B------:R-:W-:Y:S02]  /*1f30*/  LOP3.LUT R22, R24, R17, R22, 0x96, !PT ;  /* 0x0000001118167212 */ /* 0x000fe400078e9616 */
[----:B------:R-:W-:Y:S02]  /*1f40*/  LOP3.LUT R17, R0, R6, R3, 0xb8, !PT ;  /* 0x0000000600117212 */ /* 0x000fe400078eb803 */
[----:B------:R-:W-:Y:S02]  /*1f50*/  SHF.R.U32.HI R24, RZ, 0x3, R25 ;  /* 0x00000003ff187819 */ /* 0x000fe40000011619 */
[----:B------:R-:W-:Y:S02]  /*1f60*/  IADD3 R17, PT, PT, R22, R17, R9 ;  /* 0x0000001116117210 */ /* 0x000fe40007ffe009 */
[C-C-:B------:R-:W-:Y:S02]  /*1f70*/  SHF.L.W.U32.HI R9, R25.reuse, 0x19, R25.reuse ;  /* 0x0000001919097819 */ /* 0x140fe40000010e19 */
[----:B------:R-:W-:-:S04]  /*1f80*/  SHF.L.W.U32.HI R22, R25, 0xe, R25 ;  /* 0x0000000e19167819 */ /* 0x000fc80000010e19 */
[----:B------:R-:W-:Y:S02]  /*1f90*/  LOP3.LUT R9, R24, R9, R22, 0x96, !PT ;  /* 0x0000000918097212 */ /* 0x000fe400078e9616 */
[C---:B------:R-:W-:Y:S02]  /*1fa0*/  SHF.L.W.U32.HI R22, R8.reuse, 0x13, R8 ;  /* 0x0000001308167819 */ /* 0x040fe40000010e08 */
[--C-:B------:R-:W-:Y:S02]  /*1fb0*/  IADD3 R9, PT, PT, R5, R9, R12.reuse ;  /* 0x0000000905097210 */ /* 0x100fe40007ffe00c */
[----:B------:R-:W-:Y:S02]  /*1fc0*/  IADD3 R12, PT, PT, R17, 0x76f988da, R12 ;  /* 0x76f988da110c7810 */ /* 0x000fe40007ffe00c */
[C-C-:B------:R-:W-:Y:S02]  /*1fd0*/  SHF.L.W.U32.HI R17, R8.reuse, 0x1e, R8.reuse ;  /* 0x0000001e08117819 */ /* 0x140fe40000010e08 */
[----:B------:R-:W-:Y:S01]  /*1fe0*/  SHF.L.W.U32.HI R24, R8, 0xa, R8 ;  /* 0x0000000a08187819 */ /* 0x000fe20000010e08 */
[----:B------:R-:W-:-:S03]  /*1ff0*/  IMAD.IADD R11, R11, 0x1, R12 ;  /* 0x000000010b0b7824 */ /* 0x000fc600078e020c */
[----:B------:R-:W-:Y:S02]  /*2000*/  LOP3.LUT R17, R24, R17, R22, 0x96, !PT ;  /* 0x0000001118117212 */ /* 0x000fe400078e9616 */
[----:B------:R-:W-:Y:S02]  /*2010*/  LOP3.LUT R22, R19, R16, R8, 0xe8, !PT ;  /* 0x0000001013167212 */ /* 0x000fe400078ee808 */
[C-C-:B------:R-:W-:Y:S02]  /*2020*/  SHF.L.W.U32.HI R24, R11.reuse, 0x7, R11.reuse ;  /* 0x000000070b187819 */ /* 0x140fe40000010e0b */
[----:B------:R-:W-:Y:S02]  /*2030*/  IADD3 R17, PT, PT, R12, R17, R22 ;  /* 0x000000110c117210 */ /* 0x000fe40007ffe016 */
[C-C-:B------:R-:W-:Y:S02]  /*2040*/  SHF.L.W.U32.HI R12, R11.reuse, 0x1a, R11.reuse ;  /* 0x0000001a0b0c7819 */ /* 0x140fe40000010e0b */
[----:B------:R-:W-:-:S04]  /*2050*/  SHF.L.W.U32.HI R22, R11, 0x15, R11 ;  /* 0x000000150b167819 */ /* 0x000fc80000010e0b */
[----:B------:R-:W-:Y:S02]  /*2060*/  LOP3.LUT R12, R24, R12, R22, 0x96, !PT ;  /* 0x0000000c180c7212 */ /* 0x000fe400078e9616 */
[----:B------:R-:W-:Y:S02]  /*2070*/  LOP3.LUT R22, R3, R11, R6, 0xb8, !PT ;  /* 0x0000000b03167212 */ /* 0x000fe400078eb806 */
[--C-:B------:R-:W-:Y:S02]  /*2080*/  SHF.R.U32.HI R24, RZ, 0xa, R7.reuse ;  /* 0x0000000aff187819 */ /* 0x100fe40000011607 */
[----:B------:R-:W-:Y:S02]  /*2090*/  IADD3 R12, PT, PT, R12, R22, R0 ;  /* 0x000000160c0c7210 */ /* 0x000fe40007ffe000 */
[C-C-:B------:R-:W-:Y:S02]  /*20a0*/  SHF.L.W.U32.HI R0, R7.reuse, 0xf, R7.reuse ;  /* 0x0000000f07007819 */ /* 0x140fe40000010e07 */
[----:B------:R-:W-:-:S04]  /*20b0*/  SHF.L.W.U32.HI R22, R7, 0xd, R7 ;  /* 0x0000000d07167819 */ /* 0x000fc80000010e07 */
[----:B------:R-:W-:Y:S02]  /*20c0*/  LOP3.LUT R0, R24, R0, R22, 0x96, !PT ;  /* 0x0000000018007212 */ /* 0x000fe400078e9616 */
[----:B------:R-:W-:Y:S02]  /*20d0*/  SHF.L.W.U32.HI R22, R20, 0xe, R20 ;  /* 0x0000000e14167819 */ /* 0x000fe40000010e14 */
[----:B------:R-:W-:Y:S02]  /*20e0*/  IADD3 R10, PT, PT, R10, 0xa02844, R0 ;  /* 0x00a028440a0a7810 */ /* 0x000fe40007ffe000 */
[--C-:B------:R-:W-:Y:S02]  /*20f0*/  SHF.L.W.U32.HI R0, R20, 0x19, R20.reuse ;  /* 0x0000001914007819 */ /* 0x100fe40000010e14 */
[----:B------:R-:W-:-:S04]  /*2100*/  SHF.R.U32.HI R24, RZ, 0x3, R20 ;  /* 0x00000003ff187819 */ /* 0x000fc80000011614 */
[----:B------:R-:W-:Y:S02]  /*2110*/  LOP3.LUT R0, R24, R0, R22, 0x96, !PT ;  /* 0x0000000018007212 */ /* 0x000fe400078e9616 */
[C---:B------:R-:W-:Y:S02]  /*2120*/  SHF.L.W.U32.HI R22, R17.reuse, 0x13, R17 ;  /* 0x0000001311167819 */ /* 0x040fe40000010e11 */
[--C-:B------:R-:W-:Y:S02]  /*2130*/  IADD3 R0, PT, PT, R10, R0, R25.reuse ;  /* 0x000000000a007210 */ /* 0x100fe40007ffe019 */
[----:B------:R-:W-:Y:S02]  /*2140*/  IADD3 R25, PT, PT, R12, -0x67c1aeae, R25 ;  /* 0x983e51520c197810 */ /* 0x000fe40007ffe019 */
[C-C-:B------:R-:W-:Y:S02]  /*2150*/  SHF.L.W.U32.HI R12, R17.reuse, 0x1e, R17.reuse ;  /* 0x0000001e110c7819 */ /* 0x140fe40000010e11 */
[----:B------:R-:W-:Y:S01]  /*2160*/  SHF.L.W.U32.HI R24, R17, 0xa, R17 ;  /* 0x0000000a11187819 */ /* 0x000fe20000010e11 */
[----:B------:R-:W-:-:S03]  /*2170*/  IMAD.IADD R16, R16, 0x1, R25 ;  /* 0x0000000110107824 */ /* 0x000fc600078e0219 */
[----:B------:R-:W-:Y:S02]  /*2180*/  LOP3.LUT R12, R24, R12, R22, 0x96, !PT ;  /* 0x0000000c180c7212 */ /* 0x000fe400078e9616 */
[----:B------:R-:W-:Y:S02]  /*2190*/  LOP3.LUT R22, R8, R19, R17, 0xe8, !PT ;  /* 0x0000001308167212 */ /* 0x000fe400078ee811 */
[C---:B------:R-:W-:Y:S02]  /*21a0*/  SHF.L.W.U32.HI R24, R16.reuse, 0x7, R16 ;  /* 0x0000000710187819 */ /* 0x040fe40000010e10 */
[----:B------:R-:W-:Y:S02]  /*21b0*/  IADD3 R12, PT, PT, R25, R12, R22 ;  /* 0x0000000c190c7210 */ /* 0x000fe40007ffe016 */
[C-C-:B------:R-:W-:Y:S02]  /*21c0*/  SHF.L.W.U32.HI R22, R16.reuse, 0x1a, R16.reuse ;  /* 0x0000001a10167819 */ /* 0x140fe40000010e10 */
[----:B------:R-:W-:-:S04]  /*21d0*/  SHF.L.W.U32.HI R25, R16, 0x15, R16 ;  /* 0x0000001510197819 */ /* 0x000fc80000010e10 */
[----:B------:R-:W-:Y:S02]  /*21e0*/  LOP3.LUT R22, R24, R22, R25, 0x96, !PT ;  /* 0x0000001618167212 */ /* 0x000fe400078e9619 */
[----:B------:R-:W-:Y:S02]  /*21f0*/  LOP3.LUT R24, R6, R16, R11, 0xb8, !PT ;  /* 0x0000001006187212 */ /* 0x000fe400078eb80b */
[C---:B------:R-:W-:Y:S02]  /*2200*/  SHF.L.W.U32.HI R25, R15.reuse, 0xe, R15 ;  /* 0x0000000e0f197819 */ /* 0x040fe40000010e0f */
[----:B------:R-:W-:Y:S02]  /*2210*/  IADD3 R3, PT, PT, R22, R24, R3 ;  /* 0x0000001816037210 */ /* 0x000fe40007ffe003 */
        /* <DEDUP_REMOVED lines=22> */
[C-C-:B------:R-:W-:Y:S02]  /*2380*/  SHF.L.W.U32.HI R20, R18.reuse, 0x19, R18.reuse ;  /* 0x0000001912147819 */ /* 0x140fe40000010e12 */
[----:B------:R-:W-:-:S04]  /*2390*/  SHF.L.W.U32.HI R22, R18, 0xe, R18 ;  /* 0x0000000e12167819 */ /* 0x000fc80000010e12 */
[----:B------:R-:W-:Y:S02]  /*23a0*/  LOP3.LUT R20, R26, R20, R22, 0x96, !PT ;  /* 0x000000141a147212 */ /* 0x000fe400078e9616 */
[----:B------:R-:W-:Y:S02]  /*23b0*/  IADD3 R22, PT, PT, R4, 0x2844, R25 ;  /* 0x0000284404167810 */ /* 0x000fe40007ffe019 */
[C---:B------:R-:W-:Y:S02]  /*23c0*/  SHF.L.W.U32.HI R26, R3.reuse, 0xa, R3 ;  /* 0x0000000a031a7819 */ /* 0x040fe40000010e03 */
[--C-:B------:R-:W-:Y:S02]  /*23d0*/  IADD3 R25, PT, PT, R22, R20, R15.reuse ;  /* 0x0000001416197210 */ /* 0x100fe40007ffe00f */
[----:B------:R-:W-:Y:S02]  /*23e0*/  IADD3 R15, PT, PT, R6, -0x4ffcd838, R15 ;  /* 0xb00327c8060f7810 */ /* 0x000fe40007ffe00f */
[----:B------:R-:W-:-:S02]  /*23f0*/  SHF.L.W.U32.HI R6, R3, 0x1e, R3 ;  /* 0x0000001e03067819 */ /* 0x000fc40000010e03 */
        /* <DEDUP_REMOVED lines=32> */
[----:B------:R-:W-:-:S02]  /*2600*/  SHF.L.W.U32.HI R18, R22, 0xd, R22 ;  /* 0x0000000d16127819 */ /* 0x000fc40000010e16 */
[----:B------:R-:W-:Y:S02]  /*2610*/  IADD3 R16, PT, PT, R16, -0x391ff40d, R4 ;  /* 0xc6e00bf310107810 */ /* 0x000fe40007ffe004 */
[----:B------:R-:W-:Y:S02]  /*2620*/  LOP3.LUT R18, R26, R15, R18, 0x96, !PT ;  /* 0x0000000f1a127212 */ /* 0x000fe400078e9612 */
[--C-:B------:R-:W-:Y:S02]  /*2630*/  SHF.L.W.U32.HI R15, R14, 0x19, R14.reuse ;  /* 0x000000190e0f7819 */ /* 0x100fe40000010e0e */
[--C-:B------:R-:W-:Y:S01]  /*2640*/  SHF.R.U32.HI R26, RZ, 0x3, R14.reuse ;  /* 0x00000003ff1a7819 */ /* 0x100fe2000001160e */
[----:B------:R-:W-:Y:S01]  /*2650*/  IMAD.IADD R13, R18, 0x1, R13 ;  /* 0x00000001120d7824 */ /* 0x000fe200078e020d */
[----:B------:R-:W-:-:S04]  /*2660*/  SHF.L.W.U32.HI R18, R14, 0xe, R14 ;  /* 0x0000000e0e127819 */ /* 0x000fc80000010e0e */
        /* <DEDUP_REMOVED lines=19> */
[--C-:B------:R-:W-:Y:S02]  /*27a0*/  SHF.L.W.U32.HI R18, R2, 0xe, R2.reuse ;  /* 0x0000000e02127819 */ /* 0x100fe40000010e02 */
[--C-:B------:R-:W-:Y:S01]  /*27b0*/  SHF.R.U32.HI R26, RZ, 0x3, R2.reuse ;  /* 0x00000003ff1a7819 */ /* 0x100fe20000011602 */
[----:B------:R-:W-:Y:S01]  /*27c0*/  IMAD.IADD R21, R12, 0x1, R21 ;  /* 0x000000010c157824 */ /* 0x000fe200078e0215 */
        /* <DEDUP_REMOVED lines=19> */
[----:B------:R-:W-:-:S02]  /*2900*/  SHF.L.W.U32.HI R18, R13, 0xd, R13 ;  /* 0x0000000d0d127819 */ /* 0x000fc40000010e0d */
[----:B------:R-:W-:Y:S02]  /*2910*/  IADD3 R14, PT, PT, R14, 0x6ca6351, R2 ;  /* 0x06ca63510e0e7810 */ /* 0x000fe40007ffe002 */
[----:B------:R-:W-:Y:S02]  /*2920*/  LOP3.LUT R8, R26, R8, R18, 0x96, !PT ;  /* 0x000000081a087212 */ /* 0x000fe400078e9612 */
[C-C-:B------:R-:W-:Y:S01]  /*2930*/  SHF.L.W.U32.HI R18, R7.reuse, 0xe, R7.reuse ;  /* 0x0000000e07127819 */ /* 0x140fe20000010e07 */
[----:B------:R-:W-:Y:S01]  /*2940*/  IMAD.IADD R6, R6, 0x1, R14 ;  /* 0x0000000106067824 */ /* 0x000fe200078e020e */
[----:B------:R-:W-:Y:S01]  /*2950*/  SHF.R.U32.HI R26, RZ, 0x3, R7 ;  /* 0x00000003ff1a7819 */ /* 0x000fe20000011607 */
[----:B------:R-:W-:Y:S01]  /*2960*/  IMAD.IADD R9, R8, 0x1, R9 ;  /* 0x0000000108097824 */ /* 0x000fe200078e0209 */
[----:B------:R-:W-:-:S04]  /*2970*/  SHF.L.W.U32.HI R8, R7, 0x19, R7 ;  /* 0x0000001907087819 */ /* 0x000fc80000010e07 */
[----:B------:R-:W-:Y:S02]  /*2980*/  LOP3.LUT R8, R26, R8, R18, 0x96, !PT ;  /* 0x000000081a087212 */ /* 0x000fe400078e9612 */
[--C-:B------:R-:W-:Y:S02]  /*2990*/  SHF.L.W.U32.HI R18, R19, 0x13, R19.reuse ;  /* 0x0000001313127819 */ /* 0x100fe40000010e13 */
[----:B------:R-:W-:Y:S02]  /*29a0*/  IADD3 R8, PT, PT, R9, R8, R2 ;  /* 0x0000000809087210 */ /* 0x000fe40007ffe002 */
[C-C-:B------:R-:W-:Y:S02]  /*29b0*/  SHF.L.W.U32.HI R2, R19.reuse, 0x1e, R19.reuse ;  /* 0x0000001e13027819 */ /* 0x140fe40000010e13 */
[----:B------:R-:W-:-:S04]  /*29c0*/  SHF.L.W.U32.HI R26, R19, 0xa, R19 ;  /* 0x0000000a131a7819 */ /* 0x000fc80000010e13 */
[----:B------:R-:W-:Y:S02]  /*29d0*/  LOP3.LUT R2, R26, R2, R18, 0x96, !PT ;  /* 0x000000021a027212 */ /* 0x000fe400078e9612 */
[----:B------:R-:W-:Y:S02]  /*29e0*/  LOP3.LUT R18, R16, R11, R19, 0xe8, !PT ;  /* 0x0000000b10127212 */ /* 0x000fe400078ee813 */
[----:B------:R-:W-:Y:S02]  /*29f0*/  SHF.L.W.U32.HI R26, R6, 0x7, R6 ;  /* 0x00000007061a7819 */ /* 0x000fe40000010e06 */
        /* <DEDUP_REMOVED lines=34> */
[C-C-:B------:R-:W-:Y:S02]  /*2c20*/  SHF.L.W.U32.HI R4, R10.reuse, 0x19, R10.reuse ;  /* 0x000000190a047819 */ /* 0x140fe40000010e0a */
[----:B------:R-:W-:Y:S01]  /*2c30*/  SHF.R.U32.HI R26, RZ, 0x3, R10 ;  /* 0x00000003ff1a7819 */ /* 0x000fe2000001160a */
[----:B------:R-:W-:Y:S01]  /*2c40*/  IMAD.IADD R24, R17, 0x1, R24 ;  /* 0x0000000111187824 */ /* 0x000fe200078e0218 */
        /* <DEDUP_REMOVED lines=164> */
[----:B------:R-:W-:Y:S02]  /*3690*/  IADD3 R26, PT, PT, R26, -0x6d8dd37b, R9 ;  /* 0x92722c851a1a7810 */ /* 0x000fe40007ffe009 */
[----:B------:R-:W-:Y:S02]  /*36a0*/  LOP3.LUT R11, R27, R11, R21, 0x96, !PT ;  /* 0x0000000b1b0b7212 */ /* 0x000fe400078e9615 */
[C---:B------:R-:W-:Y:S01]  /*36b0*/  SHF.L.W.U32.HI R21, R0.reuse, 0xe, R0 ;  /* 0x0000000e00157819 */ /* 0x040fe20000010e00 */
        /* <DEDUP_REMOVED lines=23> */
[--C-:B------:R-:W-:Y:S01]  /*3830*/  SHF.L.W.U32.HI R9, R24, 0x19, R24.reuse ;  /* 0x0000001918097819 */ /* 0x100fe20000010e18 */
[----:B------:R-:W-:Y:S01]  /*3840*/  IMAD.IADD R22, R22, 0x1, R27 ;  /* 0x0000000116167824 */ /* 0x000fe200078e021b */
        /* <DEDUP_REMOVED lines=16> */
[--C-:B------:R-:W-:Y:S02]  /*3950*/  SHF.L.W.U32.HI R27, R4, 0xd, R4.reuse ;  /* 0x0000000d041b7819 */ /* 0x100fe40000010e04 */
[----:B------:R-:W-:Y:S02]  /*3960*/  IADD3 R13, PT, PT, R0, R26, R13 ;  /* 0x0000001a000d7210 */ /* 0x000fe40007ffe00d */
[--C-:B------:R-:W-:Y:S02]  /*3970*/  SHF.L.W.U32.HI R0, R4, 0xf, R4.reuse ;  /* 0x0000000f04007819 */ /* 0x100fe40000010e04 */
[----:B------:R-:W-:-:S04]  /*3980*/  SHF.R.U32.HI R26, RZ, 0xa, R4 ;  /* 0x0000000aff1a7819 */ /* 0x000fc80000011604 */
        /* <DEDUP_REMOVED lines=95> */
[----:B------:R-:W-:-:S02]  /*3f80*/  SHF.R.U32.HI R17, RZ, 0xa, R7 ;  /* 0x0000000aff117819 */ /* 0x000fc40000011607 */
[----:B------:R-:W-:Y:S02]  /*3f90*/  IADD3 R24, PT, PT, R24, -0x2966f9dc, R12 ;  /* 0xd699062418187810 */ /* 0x000fe40007ffe00c */
[----:B------:R-:W-:Y:S02]  /*3fa0*/  LOP3.LUT R17, R17, R15, R26, 0x96, !PT ;  /* 0x0000000f11117212 */ /* 0x000fe400078e961a */
[C-C-:B------:R-:W-:Y:S02]  /*3fb0*/  SHF.L.W.U32.HI R15, R8.reuse, 0x19, R8.reuse ;  /* 0x00000019080f7819 */ /* 0x140fe40000010e08 */
[----:B------:R-:W-:Y:S01]  /*3fc0*/  SHF.R.U32.HI R26, RZ, 0x3, R8 ;  /* 0x00000003ff1a7819 */ /* 0x000fe20000011608 */
[----:B------:R-:W-:Y:S01]  /*3fd0*/  IMAD.IADD R17, R17, 0x1, R16 ;  /* 0x0000000111117824 */ /* 0x000fe200078e0210 */
[----:B------:R-:W-:-:S04]  /*3fe0*/  SHF.L.W.U32.HI R16, R8, 0xe, R8 ;  /* 0x0000000e08107819 */ /* 0x000fc80000010e08 */
[----:B------:R-:W-:Y:S02]  /*3ff0*/  LOP3.LUT R15, R26, R15, R16, 0x96, !PT ;  /* 0x0000000f1a0f7212 */ /* 0x000fe400078e9610 */
[C---:B------:R-:W-:Y:S02]  /*4000*/  SHF.L.W.U32.HI R16, R22.reuse, 0x13, R22 ;  /* 0x0000001316107819 */ /* 0x040fe40000010e16 */
        /* <DEDUP_REMOVED lines=59> */
[----:B------:R-:W-:-:S04]  /*43c0*/  LOP3.LUT R24, R12, R23, R10, 0xb8, !PT ;  /* 0x000000170c187212 */ /* 0x000fc800078eb80a */
[----:B------:R-:W-:Y:S02]  /*43d0*/  IADD3 R2, PT, PT, R2, R24, R18 ;  /* 0x0000001802027210 */ /* 0x000fe40007ffe012 */
[C-C-:B------:R-:W-:Y:S02]  /*43e0*/  SHF.L.W.U32.HI R18, R21.reuse, 0x13, R21.reuse ;  /* 0x0000001315127819 */ /* 0x140fe40000010e15 */
[----:B------:R-:W-:Y:S02]  /*43f0*/  IADD3 R2, PT, PT, R2, 0x19a4c116, R4 ;  /* 0x19a4c11602027810 */ /* 0x000fe40007ffe004 */
[C-C-:B------:R-:W-:Y:S02]  /*4400*/  SHF.L.W.U32.HI R4, R21.reuse, 0x1e, R21.reuse ;  /* 0x0000001e15047819 */ /* 0x140fe40000010e15 */
[----:B------:R-:W-:Y:S01]  /*4410*/  SHF.L.W.U32.HI R24, R21, 0xa, R21 ;  /* 0x0000000a15187819 */ /* 0x000fe20000010e15 */
[----:B------:R-:W-:-:S03]  /*4420*/  IMAD.IADD R22, R22, 0x1, R2 ;  /* 0x0000000116167824 */ /* 0x000fc600078e0202 */
[----:B------:R-:W-:Y:S02]  /*4430*/  LOP3.LUT R4, R24, R4, R18, 0x96, !PT ;  /* 0x0000000418047212 */ /* 0x000fe400078e9612 */
[----:B------:R-:W-:Y:S02]  /*4440*/  LOP3.LUT R18, R8, R16, R21, 0xe8, !PT ;  /* 0x0000001008127212 */ /* 0x000fe400078ee815 */
[----:B------:R-:W-:Y:S02]  /*4450*/  SHF.L.W.U32.HI R24, R22, 0x7, R22 ;  /* 0x0000000716187819 */ /* 0x000fe40000010e16 */
[----:B------:R-:W-:Y:S02]  /*4460*/  IADD3 R2, PT, PT, R2, R4, R18 ;  /* 0x0000000402027210 */ /* 0x000fe40007ffe012 */
[C-C-:B------:R-:W-:Y:S02]  /*4470*/  SHF.L.W.U32.HI R4, R22.reuse, 0x1a, R22.reuse ;  /* 0x0000001a16047819 */ /* 0x140fe40000010e16 */
[----:B------:R-:W-:-:S04]  /*4480*/  SHF.L.W.U32.HI R18, R22, 0x15, R22 ;  /* 0x0000001516127819 */ /* 0x000fc80000010e16 */
[----:B------:R-:W-:Y:S02]  /*4490*/  LOP3.LUT R4, R24, R4, R18, 0x96, !PT ;  /* 0x0000000418047212 */ /* 0x000fe400078e9612 */
[----:B------:R-:W-:-:S04]  /*44a0*/  LOP3.LUT R18, R10, R22, R23, 0xb8, !PT ;  /* 0x000000160a127212 */ /* 0x000fc800078eb817 */
[----:B------:R-:W-:Y:S02]  /*44b0*/  IADD3 R4, PT, PT, R4, R18, R12 ;  /* 0x0000001204047210 */ /* 0x000fe40007ffe00c */
[--C-:B------:R-:W-:Y:S02]  /*44c0*/  SHF.L.W.U32.HI R12, R2, 0x13, R2.reuse ;  /* 0x00000013020c7819 */ /* 0x100fe40000010e02 */
        /* <DEDUP_REMOVED lines=11> */
[----:B------:R-:W-:-:S04]  /*4580*/  LOP3.LUT R12, R23, R16, R22, 0xb8, !PT ;  /* 0x00000010170c7212 */ /* 0x000fc800078eb816 */
[----:B------:R-:W-:Y:S02]  /*4590*/  IADD3 R4, PT, PT, R4, R12, R10 ;  /* 0x0000000c04047210 */ /* 0x000fe40007ffe00a */
[C---:B------:R-:W-:Y:S02]  /*45a0*/  SHF.L.W.U32.HI R10, R3.reuse, 0x13, R3 ;  /* 0x00000013030a7819 */ /* 0x040fe40000010e03 */
        /* <DEDUP_REMOVED lines=14> */
[----:B------:R-:W-:Y:S02]  /*4690*/  SHF.L.W.U32.HI R10, R4, 0x13, R4 ;  /* 0x00000013040a7819 */ /* 0x000fe40000010e04 */
[----:B------:R-:W-:-:S02]  /*46a0*/  IADD3 R6, PT, PT, R5, 0x34b0bcb5, R6 ;  /* 0x34b0bcb505067810 */ /* 0x000fc40007ffe006 */
[----:B------:R-:W-:-:S04]  /*46b0*/  SHF.L.W.U32.HI R5, R4, 0x1e, R4 ;  /* 0x0000001e04057819 */ /* 0x000fc80000010e04 */
[----:B------:R-:W-:Y:S01]  /*46c0*/  LOP3.LUT R5, R12, R5, R10, 0x96, !PT ;  /* 0x000000050c057212 */ /* 0x000fe200078e960a */
[----:B------:R-:W-:Y:S01]  /*46d0*/  IMAD.IADD R10, R21, 0x1, R6 ;  /* 0x00000001150a7824 */ /* 0x000fe200078e0206 */
[----:B------:R-:W-:-:S04]  /*46e0*/  LOP3.LUT R12, R3, R2, R4, 0xe8, !PT ;  /* 0x00000002030c7212 */ /* 0x000fc800078ee804 */
[----:B------:R-:W-:Y:S02]  /*46f0*/  IADD3 R5, PT, PT, R6, R5, R12 ;  /* 0x0000000506057210 */ /* 0x000fe40007ffe00c */
[C-C-:B------:R-:W-:Y:S02]  /*4700*/  SHF.L.W.U32.HI R6, R10.reuse, 0x1a, R10.reuse ;  /* 0x0000001a0a067819 */ /* 0x140fe40000010e0a */
[C-C-:B------:R-:W-:Y:S02]  /*4710*/  SHF.L.W.U32.HI R21, R10.reuse, 0x15, R10.reuse ;  /* 0x000000150a157819 */ /* 0x140fe40000010e0a */
[----:B------:R-:W-:Y:S02]  /*4720*/  SHF.L.W.U32.HI R12, R10, 0x7, R10 ;  /* 0x000000070a0c7819 */ /* 0x000fe40000010e0a */
[----:B------:R-:W-:Y:S02]  /*4730*/  SHF.L.W.U32.HI R18, R5, 0xa, R5 ;  /* 0x0000000a05127819 */ /* 0x000fe40000010e05 */
[----:B------:R-:W-:-:S02]  /*4740*/  LOP3.LUT R21, R12, R6, R21, 0x96, !PT ;  /* 0x000000060c157212 */ /* 0x000fc400078e9615 */
[----:B------:R-:W-:Y:S02]  /*4750*/  LOP3.LUT R6, R16, R10, R8, 0xb8, !PT ;  /* 0x0000000a10067212 */ /* 0x000fe400078eb808 */
[----:B------:R-:W-:Y:S02]  /*4760*/  SHF.L.W.U32.HI R12, R5, 0x1e, R5 ;  /* 0x0000001e050c7819 */ /* 0x000fe40000010e05 */
[----:B------:R-:W-:-:S04]  /*4770*/  IADD3 R6, PT, PT, R21, R6, R22 ;  /* 0x0000000615067210 */ /* 0x000fc80007ffe016 */
[----:B------:R-:W-:Y:S02]  /*4780*/  IADD3 R23, PT, PT, R6, 0x391c0cb3, R7 ;  /* 0x391c0cb306177810 */ /* 0x000fe40007ffe007 */
[----:B------:R-:W-:-:S03]  /*4790*/  SHF.L.W.U32.HI R7, R5, 0x13, R5 ;  /* 0x0000001305077819 */ /* 0x000fc60000010e05 */
[----:B------:R-:W-:Y:S01]  /*47a0*/  IMAD.IADD R6, R2, 0x1, R23 ;  /* 0x0000000102067824 */ /* 0x000fe200078e0217 */
[----:B------:R-:W-:-:S04]  /*47b0*/  LOP3.LUT R12, R18, R12, R7, 0x96, !PT ;  /* 0x0000000c120c7212 */ /* 0x000fc800078e9607 */
[C-C-:B------:R-:W-:Y:S02]  /*47c0*/  SHF.L.W.U32.HI R2, R6.reuse, 0x1a, R6.reuse ;  /* 0x0000001a06027819 */ /* 0x140fe40000010e06 */
[C-C-:B------:R-:W-:Y:S02]  /*47d0*/  SHF.L.W.U32.HI R7, R6.reuse, 0x15, R6.reuse ;  /* 0x0000001506077819 */ /* 0x140fe40000010e06 */
[----:B------:R-:W-:-:S04]  /*47e0*/  SHF.L.W.U32.HI R18, R6, 0x7, R6 ;  /* 0x0000000706127819 */ /* 0x000fc80000010e06 */
[----:B------:R-:W-:Y:S02]  /*47f0*/  LOP3.LUT R7, R18, R2, R7, 0x96, !PT ;  /* 0x0000000212077212 */ /* 0x000fe400078e9607 */
[----:B------:R-:W-:-:S04]  /*4800*/  LOP3.LUT R2, R8, R6, R10, 0xb8, !PT ;  /* 0x0000000608027212 */ /* 0x000fc800078eb80a */
[----:B------:R-:W-:-:S04]  /*4810*/  IADD3 R7, PT, PT, R7, R2, R16 ;  /* 0x0000000207077210 */ /* 0x000fc80007ffe010 */
[----:B------:R-:W-:-:S05]  /*4820*/  IADD3 R20, PT, PT, R7, 0x4ed8aa4a, R20 ;  /* 0x4ed8aa4a07147810 */ /* 0x000fca0007ffe014 */
[----:B------:R-:W-:-:S05]  /*4830*/  IMAD.IADD R7, R3, 0x1, R20 ;  /* 0x0000000103077824 */ /* 0x000fca00078e0214 */
        /* <DEDUP_REMOVED lines=12> */
[----:B------:R-:W-:Y:S02]  /*4900*/  LOP3.LUT R8, R6, R2, R7, 0xb8, !PT ;  /* 0x0000000206087212 */ /* 0x000fe400078eb807 */
[----:B------:R-:W-:Y:S02]  /*4910*/  SHF.R.U32.HI R16, RZ, 0xa, R11 ;  /* 0x0000000aff107819 */ /* 0x000fe4000001160b */
[----:B------:R-:W-:Y:S02]  /*4920*/  IADD3 R18, PT, PT, R17, R8, R10 ;  /* 0x0000000811127210 */ /* 0x000fe40007ffe00a */
[----:B------:R-:W-:Y:S02]  /*4930*/  LOP3.LUT R8, R4, R3, R5, 0xe8, !PT ;  /* 0x0000000304087212 */ /* 0x000fe400078ee805 */
[----:B------:R-:W-:-:S02]  /*4940*/  SHF.L.W.U32.HI R10, R11, 0xf, R11 ;  /* 0x0000000f0b0a7819 */ /* 0x000fc40000010e0b */
[----:B------:R-:W-:Y:S02]  /*4950*/  SHF.L.W.U32.HI R3, R11, 0xd, R11 ;  /* 0x0000000d0b037819 */ /* 0x000fe40000010e0b */
[----:B------:R-:W-:Y:S02]  /*4960*/  IADD3 R8, PT, PT, R23, R12, R8 ;  /* 0x0000000c17087210 */ /* 0x000fe40007ffe008 */
[----:B------:R-:W-:Y:S02]  /*4970*/  LOP3.LUT R3, R16, R10, R3, 0x96, !PT ;  /* 0x0000000a10037212 */ /* 0x000fe400078e9603 */
[----:B------:R-:W-:Y:S02]  /*4980*/  IADD3 R10, PT, PT, R18, 0x682e6ff3, R11 ;  /* 0x682e6ff3120a7810 */ /* 0x000fe40007ffe00b */
[C---:B------:R-:W-:Y:S01]  /*4990*/  SHF.L.W.U32.HI R11, R8.reuse, 0x1e, R8 ;  /* 0x0000001e080b7819 */ /* 0x040fe20000010e08 */
[----:B------:R-:W-:Y:S01]  /*49a0*/  IMAD.IADD R0, R3, 0x1, R0 ;  /* 0x0000000103007824 */ /* 0x000fe200078e0200 */
[C---:B------:R-:W-:Y:S01]  /*49b0*/  SHF.L.W.U32.HI R12, R8.reuse, 0x13, R8 ;  /* 0x00000013080c7819 */ /* 0x040fe20000010e08 */
[----:B------:R-:W-:Y:S01]  /*49c0*/  IMAD.IADD R23, R5, 0x1, R10 ;  /* 0x0000000105177824 */ /* 0x000fe200078e020a */
[----:B------:R-:W-:-:S02]  /*49d0*/  SHF.L.W.U32.HI R16, R8, 0xa, R8 ;  /* 0x0000000a08107819 */ /* 0x000fc40000010e08 */
[----:B------:R-:W-:Y:S02]  /*49e0*/  LOP3.LUT R24, R5, R4, R8, 0xe8, !PT ;  /* 0x0000000405187212 */ /* 0x000fe400078ee808 */
[----:B------:R-:W-:Y:S02]  /*49f0*/  LOP3.LUT R11, R16, R11, R12, 0x96, !PT ;  /* 0x0000000b100b7212 */ /* 0x000fe400078e960c */
[C-C-:B------:R-:W-:Y:S02]  /*4a00*/  SHF.L.W.U32.HI R12, R23.reuse, 0x1a, R23.reuse ;  /* 0x0000001a170c7819 */ /* 0x140fe40000010e17 */
[C-C-:B------:R-:W-:Y:S02]  /*4a10*/  SHF.L.W.U32.HI R17, R23.reuse, 0x15, R23.reuse ;  /* 0x0000001517117819 */ /* 0x140fe40000010e17 */
[----:B------:R-:W-:Y:S02]  /*4a20*/  SHF.L.W.U32.HI R16, R23, 0x7, R23 ;  /* 0x0000000717107819 */ /* 0x000fe40000010e17 */
[----:B------:R-:W-:-:S02]  /*4a30*/  IADD3 R24, PT, PT, R20, R11, R24 ;  /* 0x0000000b14187210 */ /* 0x000fc40007ffe018 */
[----:B------:R-:W-:Y:S02]  /*4a40*/  LOP3.LUT R17, R16, R12, R17, 0x96, !PT ;  /* 0x0000000c10117212 */ /* 0x000fe400078e9611 */
[----:B------:R-:W-:Y:S02]  /*4a50*/  LOP3.LUT R12, R7, R23, R2, 0xb8, !PT ;  /* 0x00000017070c7212 */ /* 0x000fe400078eb802 */
[----:B------:R-:W-:Y:S02]  /*4a60*/  SHF.L.W.U32.HI R3, R24, 0x1e, R24 ;  /* 0x0000001e18037819 */ /* 0x000fe40000010e18 */
[----:B------:R-:W-:Y:S02]  /*4a70*/  IADD3 R12, PT, PT, R17, R12, R6 ;  /* 0x0000000c110c7210 */ /* 0x000fe40007ffe006 */
[----:B------:R-:W-:Y:S02]  /*4a80*/  LOP3.LUT R18, R8, R5, R24, 0xe8, !PT ;  /* 0x0000000508127212 */ /* 0x000fe400078ee818 */
[----:B------:R-:W-:-:S02]  /*4a90*/  IADD3 R22, PT, PT, R12, 0x748f82ee, R9 ;  /* 0x748f82ee0c167810 */ /* 0x000fc40007ffe009 */
[----:B------:R-:W-:Y:S02]  /*4aa0*/  SHF.L.W.U32.HI R5, R9, 0xd, R9 ;  /* 0x0000000d09057819 */ /* 0x000fe40000010e09 */
[----:B------:R-:W-:Y:S01]  /*4ab0*/  SHF.L.W.U32.HI R26, R0, 0xf, R0 ;  /* 0x0000000f001a7819 */ /* 0x000fe20000010e00 */
[----:B------:R-:W-:-:S05]  /*4ac0*/  IMAD.IADD R17, R8, 0x1, R22 ;  /* 0x0000000108117824 */ /* 0x000fca00078e0216 */
[C-C-:B------:R-:W-:Y:S02]  /*4ad0*/  SHF.L.W.U32.HI R4, R17.reuse, 0x1a, R17.reuse ;  /* 0x0000001a11047819 */ /* 0x140fe40000010e11 */
        /* <DEDUP_REMOVED lines=8> */
[----:B------:R-:W-:-:S03]  /*4b60*/  LOP3.LUT R4, R6, R3, R4, 0x96, !PT ;  /* 0x0000000306047212 */ /* 0x000fc600078e9604 */
[----:B------:R-:W-:Y:S01]  /*4b70*/  IMAD.IADD R3, R24, 0x1, R16 ;  /* 0x0000000118037824 */ /* 0x000fe200078e0210 */
[----:B------:R-:W-:Y:S02]  /*4b80*/  IADD3 R18, PT, PT, R21, R4, R18 ;  /* 0x0000000415127210 */ /* 0x000fe40007ffe012 */
[--C-:B------:R-:W-:Y:S02]  /*4b90*/  SHF.L.W.U32.HI R4, R9, 0xf, R9.reuse ;  /* 0x0000000f09047819 */ /* 0x100fe40000010e09 */
[----:B------:R-:W-:Y:S02]  /*4ba0*/  SHF.R.U32.HI R9, RZ, 0xa, R9 ;  /* 0x0000000aff097819 */ /* 0x000fe40000011609 */
[C-C-:B------:R-:W-:Y:S02]  /*4bb0*/  SHF.L.W.U32.HI R6, R3.reuse, 0x1a, R3.reuse ;  /* 0x0000001a03067819 */ /* 0x140fe40000010e03 */
[C-C-:B------:R-:W-:Y:S02]  /*4bc0*/  SHF.L.W.U32.HI R7, R3.reuse, 0x15, R3.reuse ;  /* 0x0000001503077819 */ /* 0x140fe40000010e03 */
[----:B------:R-:W-:-:S02]  /*4bd0*/  SHF.L.W.U32.HI R11, R3, 0x7, R3 ;  /* 0x00000007030b7819 */ /* 0x000fc40000010e03 */
[----:B------:R-:W-:Y:S02]  /*4be0*/  LOP3.LUT R4, R9, R4, R5, 0x96, !PT ;  /* 0x0000000409047212 */ /* 0x000fe400078e9605 */
[----:B------:R-:W-:Y:S02]  /*4bf0*/  LOP3.LUT R11, R11, R6, R7, 0x96, !PT ;  /* 0x000000060b0b7212 */ /* 0x000fe400078e9607 */
[----:B------:R-:W-:Y:S01]  /*4c00*/  LOP3.LUT R9, R23, R3, R17, 0xb8, !PT ;  /* 0x0000000317097212 */ /* 0x000fe200078eb811 */
[----:B------:R-:W-:Y:S01]  /*4c10*/  IMAD.IADD R27, R4, 0x1, R27 ;  /* 0x00000001041b7824 */ /* 0x000fe200078e021b */
[C-C-:B------:R-:W-:Y:S02]  /*4c20*/  SHF.L.W.U32.HI R5, R18.reuse, 0x1e, R18.reuse ;  /* 0x0000001e12057819 */ /* 0x140fe40000010e12 */
[C-C-:B------:R-:W-:Y:S02]  /*4c30*/  SHF.L.W.U32.HI R6, R18.reuse, 0x13, R18.reuse ;  /* 0x0000001312067819 */ /* 0x140fe40000010e12 */
[----:B------:R-:W-:-:S02]  /*4c40*/  SHF.L.W.U32.HI R7, R18, 0xa, R18 ;  /* 0x0000000a12077819 */ /* 0x000fc40000010e12 */
[----:B------:R-:W-:Y:S01]  /*4c50*/  IADD3 R12, PT, PT, R11, R9, R2 ;  /* 0x000000090b0c7210 */ /* 0x000fe20007ffe002 */
[----:B------:R-:W-:Y:S01]  /*4c60*/  IMAD.MOV.U32 R9, RZ, RZ, 0x9 ;  /* 0x00000009ff097424 */ /* 0x000fe200078e00ff */
[----:B------:R-:W-:Y:S01]  /*4c70*/  LOP3.LUT R7, R7, R5, R6, 0x96, !PT ;  /* 0x0000000507077212 */ /* 0x000fe200078e9606 */
[----:B------:R-:W-:Y:S01]  /*4c80*/  IMAD.MOV.U32 R11, RZ, RZ, 0xb ;  /* 0x0000000bff0b7424 */ /* 0x000fe200078e00ff */
[--C-:B------:R-:W-:Y:S02]  /*4c90*/  SHF.L.W.U32.HI R5, R0, 0xd, R0.reuse ;  /* 0x0000000d00057819 */ /* 0x100fe40000010e00 */
[----:B------:R-:W-:Y:S02]  /*4ca0*/  SHF.R.U32.HI R0, RZ, 0xa, R0 ;  /* 0x0000000aff007819 */ /* 0x000fe40000011600 */
[----:B------:R-:W-:Y:S02]  /*4cb0*/  IADD3 R12, PT, PT, R12, -0x7b3787ec, R27 ;  /* 0x84c878140c0c7810 */ /* 0x000fe40007ffe01b */
[----:B------:R-:W-:Y:S01]  /*4cc0*/  LOP3.LUT R2, R24, R8, R18, 0xe8, !PT ;  /* 0x0000000818027212 */ /* 0x000fe200078ee812 */
[----:B------:R-:W-:Y:S01]  /*4cd0*/  IMAD.MOV.U32 R8, RZ, RZ, 0x8 ;  /* 0x00000008ff087424 */ /* 0x000fe200078e00ff */
[----:B------:R-:W-:Y:S01]  /*4ce0*/  LOP3.LUT R26, R0, R26, R5, 0x96, !PT ;  /* 0x0000001a001a7212 */ /* 0x000fe200078e9605 */
[----:B------:R-:W-:Y:S01]  /*4cf0*/  IMAD.IADD R0, R18, 0x1, R12 ;  /* 0x0000000112007824 */ /* 0x000fe200078e020c */
[----:B------:R-:W-:Y:S01]  /*4d00*/  IADD3 R2, PT, PT, R10, R7, R2 ;  /* 0x000000070a027210 */ /* 0x000fe20007ffe002 */
[----:B------:R-:W-:-:S02]  /*4d10*/  IMAD.MOV.U32 R10, RZ, RZ, 0xa ;  /* 0x0000000aff0a7424 */ /* 0x000fc400078e00ff */
[----:B------:R-:W-:Y:S01]  /*4d20*/  IMAD.IADD R25, R26, 0x1, R25 ;  /* 0x000000011a197824 */ /* 0x000fe200078e0219 */
[C-C-:B------:R-:W-:Y:S02]  /*4d30*/  SHF.L.W.U32.HI R21, R2.reuse, 0x1e, R2.reuse ;  /* 0x0000001e02157819 */ /* 0x140fe40000010e02 */
[C-C-:B------:R-:W-:Y:S01]  /*4d40*/  SHF.L.W.U32.HI R4, R2.reuse, 0x13, R2.reuse ;  /* 0x0000001302047819 */ /* 0x140fe20000010e02 */
[----:B------:R0:W-:Y:S01]  /*4d50*/  STL.128 [R1+0x60], R8 ;  /* 0x0000600801007387 */ /* 0x0001e20000100c00 */
[----:B------:R-:W-:Y:S02]  /*4d60*/  SHF.L.W.U32.HI R5, R2, 0xa, R2 ;  /* 0x0000000a02057819 */ /* 0x000fe40000010e02 */
[C-C-:B------:R-:W-:Y:S02]  /*4d70*/  SHF.L.W.U32.HI R20, R0.reuse, 0x1a, R0.reuse ;  /* 0x0000001a00147819 */ /* 0x140fe40000010e00 */
[C-C-:B------:R-:W-:Y:S02]  /*4d80*/  SHF.L.W.U32.HI R7, R0.reuse, 0x15, R0.reuse ;  /* 0x0000001500077819 */ /* 0x140fe40000010e00 */
[----:B------:R-:W-:-:S02]  /*4d90*/  SHF.L.W.U32.HI R6, R0, 0x7, R0 ;  /* 0x0000000700067819 */ /* 0x000fc40000010e00 */
[----:B------:R-:W-:Y:S01]  /*4da0*/  LOP3.LUT R21, R5, R21, R4, 0x96, !PT ;  /* 0x0000001505157212 */ /* 0x000fe200078e9604 */
[----:B------:R-:W-:Y:S01]  /*4db0*/  IMAD.MOV.U32 R5, RZ, RZ, 0x1 ;  /* 0x00000001ff057424 */ /* 0x000fe200078e00ff */
[----:B------:R-:W-:Y:S01]  /*4dc0*/  LOP3.LUT R20, R6, R20, R7, 0x96, !PT ;  /* 0x0000001406147212 */ /* 0x000fe200078e9607 */
[----:B------:R-:W-:Y:S01]  /*4dd0*/  IMAD.MOV.U32 R6, RZ, RZ, 0x2 ;  /* 0x00000002ff067424 */ /* 0x000fe200078e00ff */
[----:B------:R-:W-:Y:S01]  /*4de0*/  LOP3.LUT R24, R18, R24, R2, 0xe8, !PT ;  /* 0x0000001812187212 */ /* 0x000fe200078ee802 */
[----:B------:R-:W-:Y:S02]  /*4df0*/  IMAD.MOV.U32 R7, RZ, RZ, 0x3 ;  /* 0x00000003ff077424 */ /* 0x000fe400078e00ff */
[----:B------:R-:W-:Y:S01]  /*4e00*/  IMAD.MOV.U32 R4, RZ, RZ, RZ ;  /* 0x000000ffff047224 */ /* 0x000fe200078e00ff */
[----:B------:R-:W-:Y:S01]  /*4e10*/  IADD3 R21, PT, PT, R22, R21, R24 ;  /* 0x0000001516157210 */ /* 0x000fe20007ffe018 */
[----:B0-----:R-:W-:Y:S02]  /*4e20*/  IMAD.MOV.U32 R8, RZ, RZ, 0xa ;  /* 0x0000000aff087424 */ /* 0x001fe400078e00ff */
[----:B------:R-:W-:Y:S01]  /*4e30*/  IMAD.MOV.U32 R9, RZ, RZ, 0x6 ;  /* 0x00000006ff097424 */ /* 0x000fe200078e00ff */
[----:B------:R0:W-:Y:S01]  /*4e40*/  STL.128 [R1+0x40], R4 ;  /* 0x0000400401007387 */ /* 0x0001e20000100c00 */
[----:B------:R-:W-:-:S02]  /*4e50*/  IMAD.MOV.U32 R10, RZ, RZ, 0xf ;  /* 0x0000000fff0a7424 */ /* 0x000fc400078e00ff */
[----:B------:R-:W-:Y:S02]  /*4e60*/  IMAD.MOV.U32 R11, RZ, RZ, 0x3 ;  /* 0x00000003ff0b7424 */ /* 0x000fe400078e00ff */
[----:B------:R-:W-:-:S03]  /*4e70*/  IMAD.MOV.U32 R24, RZ, RZ, R1 ;  /* 0x000000ffff187224 */ /* 0x000fc600078e0001 */
[----:B------:R1:W-:Y:S01]  /*4e80*/  STL.128 [R1+0x90], R8 ;  /* 0x0000900801007387 */ /* 0x0003e20000100c00 */
[----:B0-----:R-:W-:Y:S02]  /*4e90*/  IMAD.MOV.U32 R4, RZ, RZ, 0x4 ;  /* 0x00000004ff047424 */ /* 0x001fe400078e00ff */
[----:B------:R-:W-:Y:S02]  /*4ea0*/  IMAD.MOV.U32 R5, RZ, RZ, 0x5 ;  /* 0x00000005ff057424 */ /* 0x000fe400078e00ff */
[----:B------:R-:W-:Y:S02]  /*4eb0*/  IMAD.MOV.U32 R6, RZ, RZ, 0x6 ;  /* 0x00000006ff067424 */ /* 0x000fe400078e00ff */
[----:B------:R-:W-:Y:S02]  /*4ec0*/  IMAD.MOV.U32 R7, RZ, RZ, 0x7 ;  /* 0x00000007ff077424 */ /* 0x000fe400078e00ff */
[----:B-1----:R-:W-:Y:S02]  /*4ed0*/  IMAD.MOV.U32 R8, RZ, RZ, 0x3 ;  /* 0x00000003ff087424 */ /* 0x002fe400078e00ff */
[----:B------:R-:W-:Y:S01]  /*4ee0*/  IMAD.MOV.U32 R9, RZ, RZ, 0xa ;  /* 0x0000000aff097424 */ /* 0x000fe200078e00ff */
[----:B------:R0:W-:Y:S01]  /*4ef0*/  STL.128 [R1+0x50], R4 ;  /* 0x0000500401007387 */ /* 0x0001e20000100c00 */
[----:B------:R-:W-:-:S02]  /*4f00*/  IMAD.MOV.U32 R11, RZ, RZ, 0x4 ;  /* 0x00000004ff0b7424 */ /* 0x000fc400078e00ff */
[----:B------:R-:W-:-:S05]  /*4f10*/  IMAD.MOV.U32 R10, RZ, RZ, 0xe ;  /* 0x0000000eff0a7424 */ /* 0x000fca00078e00ff */
        /* <DEDUP_REMOVED lines=18> */
[----:B------:R-:W-:-:S05]  /*5040*/  IMAD.MOV.U32 R11, RZ, RZ, 0xf ;  /* 0x0000000fff0b7424 */ /* 0x000fca00078e00ff */
[----:B------:R1:W-:Y:S01]  /*5050*/  STL.128 [R1+0x120], R8 ;  /* 0x0001200801007387 */ /* 0x0003e20000100c00 */
[----:B0-----:R-:W-:Y:S02]  /*5060*/  IMAD.MOV.U32 R6, RZ, RZ, 0x9 ;  /* 0x00000009ff067424 */ /* 0x001fe400078e00ff */
[----:B------:R-:W-:Y:S02]  /*5070*/  IMAD.MOV.U32 R7, RZ, RZ, 0x5 ;  /* 0x00000005ff077424 */ /* 0x000fe400078e00ff */
[----:B------:R-:W-:Y:S02]  /*5080*/  IMAD.MOV.U32 R4, RZ, RZ, 0xc ;  /* 0x0000000cff047424 */ /* 0x000fe400078e00ff */
[----:B------:R-:W-:Y:S02]  /*5090*/  IMAD.MOV.U32 R5, RZ, RZ, RZ ;  /* 0x000000ffff057224 */ /* 0x000fe400078e00ff */
        /* <DEDUP_REMOVED lines=14> */
[----:B------:R-:W-:-:S05]  /*5180*/  IMAD.MOV.U32 R11, RZ, RZ, RZ ;  /* 0x000000ffff0b7224 */ /* 0x000fca00078e00ff */
        /* <DEDUP_REMOVED lines=32> */
[----:B------:R-:W-:Y:S02]  /*5390*/  IMAD.MOV.U32 R4, RZ, RZ, RZ ;  /* 0x000000ffff047224 */ /* 0x000fe400078e00ff */
        /* <DEDUP_REMOVED lines=74> */
[----:B0-----:R-:W-:Y:S02]  /*5840*/  IMAD.MOV.U32 R4, RZ, RZ, RZ ;  /* 0x000000ffff047224 */ /* 0x001fe400078e00ff */
        /* <DEDUP_REMOVED lines=29> */
[----:B------:R-:W-:Y:S01]  /*5a20*/  IMAD.MOV.U32 R7, RZ, RZ, 0x2 ;  /* 0x00000002ff077424 */ /* 0x000fe200078e00ff */
[C-C-:B-1----:R-:W-:Y:S02]  /*5a30*/  SHF.L.W.U32.HI R8, R27.reuse, 0xf, R27.reuse ;  /* 0x0000000f1b087819 */ /* 0x142fe40000010e1b */
[----:B------:R-:W-:-:S02]  /*5a40*/  SHF.L.W.U32.HI R9, R27, 0xd, R27 ;  /* 0x0000000d1b097819 */ /* 0x000fc40000010e1b */
[----:B------:R0:W-:Y:S01]  /*5a50*/  STL.128 [R1+0x220], R4 ;  /* 0x0002200401007387 */ /* 0x0001e20000100c00 */
[----:B------:R-:W-:Y:S02]  /*5a60*/  SHF.R.U32.HI R27, RZ, 0xa, R27 ;  /* 0x0000000aff1b7819 */ /* 0x000fe4000001161b */
[----:B------:R-:W-:Y:S01]  /*5a70*/  SHF.L.W.U32.HI R11, R21, 0x1e, R21 ;  /* 0x0000001e150b7819 */ /* 0x000fe20000010e15 */
[----:B0-----:R-:W-:Y:S02]  /*5a80*/  IMAD.MOV.U32 R4, RZ, RZ, 0xa ;  /* 0x0000000aff047424 */ /* 0x001fe400078e00ff */
[----:B------:R-:W-:Y:S02]  /*5a90*/  IMAD.MOV.U32 R5, RZ, RZ, RZ ;  /* 0x000000ffff057224 */ /* 0x000fe400078e00ff */
[----:B------:R-:W-:Y:S02]  /*5aa0*/  IMAD.MOV.U32 R6, RZ, RZ, 0xd ;  /* 0x0000000dff067424 */ /* 0x000fe400078e00ff */
[----:B------:R-:W-:-:S05]  /*5ab0*/  IMAD.MOV.U32 R7, RZ, RZ, 0x4 ;  /* 0x00000004ff077424 */ /* 0x000fca00078e00ff */
[----:B------:R0:W-:Y:S02]  /*5ac0*/  STL.128 [R1+0x230], R4 ;  /* 0x0002300401007387 */ /* 0x0001e40000100c00 */
[----:B0-----:R-:W-:Y:S02]  /*5ad0*/  IMAD.MOV.U32 R4, RZ, RZ, 0x3 ;  /* 0x00000003ff047424 */ /* 0x001fe400078e00ff */
[----:B------:R-:W-:Y:S02]  /*5ae0*/  IMAD.MOV.U32 R5, RZ, RZ, 0xb ;  /* 0x0000000bff057424 */ /* 0x000fe400078e00ff */
[----:B------:R-:W-:Y:S02]  /*5af0*/  IMAD.MOV.U32 R6, RZ, RZ, 0xf ;  /* 0x0000000fff067424 */ /* 0x000fe400078e00ff */
[----:B------:R-:W-:-:S05]  /*5b00*/  IMAD.MOV.U32 R7, RZ, RZ, RZ ;  /* 0x000000ffff077224 */ /* 0x000fca00078e00ff */
[----:B------:R0:W-:Y:S02]  /*5b10*/  STL.128 [R1+0x250], R4 ;  /* 0x0002500401007387 */ /* 0x0001e40000100c00 */
[----:B0-----:R-:W-:Y:S02]  /*5b20*/  IMAD.MOV.U32 R4, RZ, RZ, 0x5 ;  /* 0x00000005ff047424 */ /* 0x001fe400078e00ff */
[----:B------:R-:W-:Y:S02]  /*5b30*/  IMAD.MOV.U32 R5, RZ, RZ, 0xc ;  /* 0x0000000cff057424 */ /* 0x000fe400078e00ff */
[----:B------:R-:W-:Y:S02]  /*5b40*/  IMAD.MOV.U32 R6, RZ, RZ, 0x2 ;  /* 0x00000002ff067424 */ /* 0x000fe400078e00ff */
[----:B------:R-:W-:-:S05]  /*5b50*/  IMAD.MOV.U32 R7, RZ, RZ, 0xd ;  /* 0x0000000dff077424 */ /* 0x000fca00078e00ff */
        /* <DEDUP_REMOVED lines=11> */
[----:B0-----:R-:W-:Y:S02]  /*5c10*/  IMAD.MOV.U32 R4, RZ, RZ, RZ ;  /* 0x000000ffff047224 */ /* 0x001fe400078e00ff */
        /* <DEDUP_REMOVED lines=79> */
[----:B0-----:R-:W-:Y:S01]  /*6110*/  LOP3.LUT R4, R17, R0, R3, 0xb8, !PT ;  /* 0x0000000011047212 */ /* 0x001fe200078eb803 */
[----:B------:R-:W-:Y:S02]  /*6120*/  IMAD.MOV.U32 R5, RZ, RZ, 0xd ;  /* 0x0000000dff057424 */ /* 0x000fe400078e00ff */
[----:B------:R-:W-:Y:S01]  /*6130*/  IMAD.MOV.U32 R6, RZ, RZ, 0xf ;  /* 0x0000000fff067424 */ /* 0x000fe200078e00ff */
[----:B------:R-:W-:Y:S01]  /*6140*/  IADD3 R22, PT, PT, R20, R4, R23 ;  /* 0x0000000414167210 */ /* 0x000fe20007ffe017 */
[----:B------:R-:W-:Y:S01]  /*6150*/  IMAD.MOV.U32 R7, RZ, RZ, 0x7 ;  /* 0x00000007ff077424 */ /* 0x000fe200078e00ff */
[----:B------:R-:W-:Y:S02]  /*6160*/  SHF.L.W.U32.HI R20, R21, 0x13, R21 ;  /* 0x0000001315147819 */ /* 0x000fe40000010e15 */
[----:B------:R-:W-:-:S02]  /*6170*/  IADD3 R10, PT, PT, R22, -0x7338fdf8, R25 ;  /* 0x8cc70208160a7810 */ /* 0x000fc40007ffe019 */
[----:B------:R-:W-:Y:S02]  /*6180*/  LOP3.LUT R22, R27, R8, R9, 0x96, !PT ;  /* 0x000000081b167212 */ /* 0x000fe400078e9609 */
[----:B------:R-:W-:Y:S01]  /*6190*/  SHF.L.W.U32.HI R4, R21, 0xa, R21 ;  /* 0x0000000a15047819 */ /* 0x000fe20000010e15 */
[----:B------:R-:W-:Y:S02]  /*61a0*/  IMAD.IADD R8, R2, 0x1, R10 ;  /* 0x0000000102087824 */ /* 0x000fe400078e020a */
[----:B------:R-:W-:Y:S01]  /*61b0*/  IMAD.IADD R19, R22, 0x1, R19 ;  /* 0x0000000116137824 */ /* 0x000fe200078e0213 */
[----:B------:R-:W-:Y:S01]  /*61c0*/  LOP3.LUT R11, R4, R11, R20, 0x96, !PT ;  /* 0x0000000b040b7212 */ /* 0x000fe200078e9614 */
[----:B------:R-:W-:Y:S01]  /*61d0*/  IMAD.MOV.U32 R4, RZ, RZ, 0x9 ;  /* 0x00000009ff047424 */ /* 0x000fe200078e00ff */
[C-C-:B------:R-:W-:Y:S02]  /*61e0*/  SHF.L.W.U32.HI R20, R8.reuse, 0x1a, R8.reuse ;  /* 0x0000001a08147819 */ /* 0x140fe40000010e08 */
[----:B------:R-:W-:-:S02]  /*61f0*/  SHF.L.W.U32.HI R9, R8, 0x15, R8 ;  /* 0x0000001508097819 */ /* 0x000fc40000010e08 */
[----:B------:R-:W-:Y:S01]  /*6200*/  SHF.L.W.U32.HI R23, R8, 0x7, R8 ;  /* 0x0000000708177819 */ /* 0x000fe20000010e08 */
[----:B------:R0:W-:Y:S03]  /*6210*/  STL.128 [R1+0x440], R4 ;  /* 0x0004400401007387 */ /* 0x0001e60000100c00 */
[----:B------:R-:W-:Y:S02]  /*6220*/  LOP3.LUT R20, R23, R20, R9, 0x96, !PT ;  /* 0x0000001417147212 */ /* 0x000fe400078e9609 */
[----:B------:R-:W-:Y:S02]  /*6230*/  LOP3.LUT R9, R2, R18, R21, 0xe8, !PT ;  /* 0x0000001202097212 */ /* 0x000fe400078ee815 */
[----:B------:R-:W-:Y:S02]  /*6240*/  LOP3.LUT R18, R3, R8, R0, 0xb8, !PT ;  /* 0x0000000803127212 */ /* 0x000fe400078eb800 */
[----:B------:R-:W-:-:S02]  /*6250*/  IADD3 R16, PT, PT, R16, R11, R9 ;  /* 0x0000000b10107210 */ /* 0x000fc40007ffe009 */
[----:B------:R-:W-:Y:S02]  /*6260*/  IADD3 R20, PT, PT, R20, R18, R17 ;  /* 0x0000001214147210 */ /* 0x000fe40007ffe011 */
[C-C-:B------:R-:W-:Y:S02]  /*6270*/  SHF.L.W.U32.HI R18, R25.reuse, 0xf, R25.reuse ;  /* 0x0000000f19127819 */ /* 0x140fe40000010e19 */
[--C-:B------:R-:W-:Y:S01]  /*6280*/  SHF.L.W.U32.HI R9, R25, 0xd, R25.reuse ;  /* 0x0000000d19097819 */ /* 0x100fe20000010e19 */
[----:B0-----:R-:W-:Y:S01]  /*6290*/  IMAD.MOV.U32 R4, RZ, RZ, 0xc ;  /* 0x0000000cff047424 */ /* 0x001fe200078e00ff */
[----:B------:R-:W-:Y:S01]  /*62a0*/  SHF.R.U32.HI R25, RZ, 0xa, R25 ;  /* 0x0000000aff197819 */ /* 0x000fe20000011619 */
[----:B------:R-:W-:Y:S01]  /*62b0*/  IMAD.MOV.U32 R5, RZ, RZ, 0x8 ;  /* 0x00000008ff057424 */ /* 0x000fe200078e00ff */
[----:B------:R-:W-:Y:S01]  /*62c0*/  IADD3 R11, PT, PT, R20, -0x6f410006, R19 ;  /* 0x90befffa140b7810 */ /* 0x000fe20007ffe013 */
[----:B------:R-:W-:Y:S01]  /*62d0*/  IMAD.MOV.U32 R6, RZ, RZ, 0x9 ;  /* 0x00000009ff067424 */ /* 0x000fe200078e00ff */
[C-C-:B------:R-:W-:Y:S01]  /*62e0*/  SHF.L.W.U32.HI R17, R16.reuse, 0x1e, R16.reuse ;  /* 0x0000001e10117819 */ /* 0x140fe20000010e10 */
[----:B------:R-:W-:Y:S01]  /*62f0*/  IMAD.MOV.U32 R7, RZ, RZ, 0xb ;  /* 0x0000000bff077424 */ /* 0x000fe200078e00ff */
[----:B------:R-:W-:-:S02]  /*6300*/  SHF.L.W.U32.HI R22, R16, 0x13, R16 ;  /* 0x0000001310167819 */ /* 0x000fc40000010e10 */
[----:B------:R-:W-:Y:S02]  /*6310*/  SHF.L.W.U32.HI R23, R16, 0xa, R16 ;  /* 0x0000000a10177819 */ /* 0x000fe40000010e10 */
[----:B------:R-:W-:Y:S01]  /*6320*/  LOP3.LUT R18, R25, R18, R9, 0x96, !PT ;  /* 0x0000001219127212 */ /* 0x000fe200078e9609 */
[----:B------:R-:W-:Y:S01]  /*6330*/  IMAD.IADD R9, R21, 0x1, R11 ;  /* 0x0000000115097824 */ /* 0x000fe200078e020b */
[----:B------:R-:W-:Y:S01]  /*6340*/  LOP3.LUT R17, R23, R17, R22, 0x96, !PT ;  /* 0x0000001117117212 */ /* 0x000fe200078e9616 */
[----:B------:R0:W-:Y:S01]  /*6350*/  STL.128 [R1+0x450], R4 ;  /* 0x0004500401007387 */ /* 0x0001e20000100c00 */
[----:B------:R-:W-:Y:S01]  /*6360*/  LOP3.LUT R2, R21, R2, R16, 0xe8, !PT ;  /* 0x0000000215027212 */ /* 0x000fe200078ee810 */
[----:B------:R-:W-:Y:S01]  /*6370*/  IMAD.IADD R15, R18, 0x1, R15 ;  /* 0x00000001120f7824 */ /* 0x000fe200078e020f */
[C-C-:B------:R-:W-:Y:S02]  /*6380*/  SHF.L.W.U32.HI R20, R9.reuse, 0x1a, R9.reuse ;  /* 0x0000001a09147819 */ /* 0x140fe40000010e09 */
[----:B------:R-:W-:-:S02]  /*6390*/  SHF.L.W.U32.HI R23, R9, 0x15, R9 ;  /* 0x0000001509177819 */ /* 0x000fc40000010e09 */
[----:B------:R-:W-:Y:S02]  /*63a0*/  SHF.L.W.U32.HI R22, R9, 0x7, R9 ;  /* 0x0000000709167819 */ /* 0x000fe40000010e09 */
[----:B------:R-:W-:Y:S02]  /*63b0*/  IADD3 R12, PT, PT, R12, R17, R2 ;  /* 0x000000110c0c7210 */ /* 0x000fe40007ffe002 */
[----:B------:R-:W-:Y:S02]  /*63c0*/  LOP3.LUT R22, R22, R20, R23, 0x96, !PT ;  /* 0x0000001416167212 */ /* 0x000fe400078e9617 */
[C-C-:B------:R-:W-:Y:S02]  /*63d0*/  SHF.L.W.U32.HI R2, R12.reuse, 0x1e, R12.reuse ;  /* 0x0000001e0c027819 */ /* 0x140fe40000010e0c */
[C-C-:B------:R-:W-:Y:S01]  /*63e0*/  SHF.L.W.U32.HI R17, R12.reuse, 0x13, R12.reuse ;  /* 0x000000130c117819 */ /* 0x140fe20000010e0c */
[----:B0-----:R-:W-:Y:S01]  /*63f0*/  IMAD.MOV.U32 R4, RZ, RZ, 0x7 ;  /* 0x00000007ff047424 */ /* 0x001fe200078e00ff */
[----:B------:R-:W-:Y:S01]  /*6400*/  SHF.L.W.U32.HI R20, R12, 0xa, R12 ;  /* 0x0000000a0c147819 */ /* 0x000fe20000010e0c */
[----:B------:R-:W-:Y:S01]  /*6410*/  IMAD.MOV.U32 R5, RZ, RZ, 0x7 ;  /* 0x00000007ff057424 */ /* 0x000fe200078e00ff */
[----:B------:R-:W-:Y:S01]  /*6420*/  LOP3.LUT R23, R0, R9, R8, 0xb8, !PT ;  /* 0x0000000900177212 */ /* 0x000fe200078eb808 */
[----:B------:R-:W-:Y:S01]  /*6430*/  IMAD.MOV.U32 R6, RZ, RZ, 0xc ;  /* 0x0000000cff067424 */ /* 0x000fe200078e00ff */
[----:B------:R-:W-:Y:S01]  /*6440*/  LOP3.LUT R17, R20, R2, R17, 0x96, !PT ;  /* 0x0000000214117212 */ /* 0x000fe200078e9611 */
[----:B------:R-:W-:Y:S01]  /*6450*/  IMAD.MOV.U32 R7, RZ, RZ, 0x7 ;  /* 0x00000007ff077424 */ /* 0x000fe200078e00ff */
[----:B------:R-:W-:-:S02]  /*6460*/  LOP3.LUT R21, R16, R21, R12, 0xe8, !PT ;  /* 0x0000001510157212 */ /* 0x000fc400078ee80c */
[----:B------:R-:W-:Y:S02]  /*6470*/  IADD3 R22, PT, PT, R22, R23, R3 ;  /* 0x0000001716167210 */ /* 0x000fe40007ffe003 */
[----:B------:R-:W-:Y:S01]  /*6480*/  IADD3 R3, PT, PT, R10, R17, R21 ;  /* 0x000000110a037210 */ /* 0x000fe20007ffe015 */
[----:B------:R0:W-:Y:S01]  /*6490*/  STL.128 [R1+0x460], R4 ;  /* 0x0004600401007387 */ /* 0x0001e20000100c00 */
[----:B------:R-:W-:Y:S02]  /*64a0*/  IADD3 R21, PT, PT, R22, -0x5baf9315, R15 ;  /* 0xa4506ceb16157810 */ /* 0x000fe40007ffe00f */
[C-C-:B------:R-:W-:Y:S02]  /*64b0*/  SHF.L.W.U32.HI R10, R3.reuse, 0x1e, R3.reuse ;  /* 0x0000001e030a7819 */ /* 0x140fe40000010e03 */
[C---:B------:R-:W-:Y:S01]  /*64c0*/  SHF.L.W.U32.HI R17, R3.reuse, 0x13, R3 ;  /* 0x0000001303117819 */ /* 0x040fe20000010e03 */
[----:B------:R-:W-:Y:S01]  /*64d0*/  IMAD.IADD R2, R16, 0x1, R21 ;  /* 0x0000000110027824 */ /* 0x000fe200078e0215 */
[----:B------:R-:W-:-:S02]  /*64e0*/  SHF.L.W.U32.HI R18, R3, 0xa, R3 ;  /* 0x0000000a03127819 */ /* 0x000fc40000010e03 */
[----:B------:R-:W-:Y:S02]  /*64f0*/  LOP3.LUT R16, R12, R16, R3, 0xe8, !PT ;  /* 0x000000100c107212 */ /* 0x000fe400078ee803 */
[C-C-:B------:R-:W-:Y:S02]  /*6500*/  SHF.L.W.U32.HI R20, R2.reuse, 0x1a, R2.reuse ;  /* 0x0000001a02147819 */ /* 0x140fe40000010e02 */
[C-C-:B------:R-:W-:Y:S02]  /*6510*/  SHF.L.W.U32.HI R23, R2.reuse, 0x15, R2.reuse ;  /* 0x0000001502177819 */ /* 0x140fe40000010e02 */
[----:B------:R-:W-:Y:S01]  /*6520*/  SHF.L.W.U32.HI R22, R2, 0x7, R2 ;  /* 0x0000000702167819 */ /* 0x000fe20000010e02 */
[----:B0-----:R-:W-:Y:S01]  /*6530*/  IMAD.MOV.U32 R4, RZ, RZ, 0x6 ;  /* 0x00000006ff047424 */ /* 0x001fe200078e00ff */
[----:B------:R-:W-:Y:S01]  /*6540*/  LOP3.LUT R10, R18, R10, R17, 0x96, !PT ;  /* 0x0000000a120a7212 */ /* 0x000fe200078e9611 */
[----:B------:R-:W-:Y:S01]  /*6550*/  IMAD.MOV.U32 R5, RZ, RZ, 0xf ;  /* 0x0000000fff057424 */ /* 0x000fe200078e00ff */
[----:B------:R-:W-:Y:S01]  /*6560*/  LOP3.LUT R17, R22, R20, R23, 0x96, !PT ;  /* 0x0000001416117212 */ /* 0x000fe200078e9617 */
[----:B------:R-:W-:Y:S01]  /*6570*/  IMAD.MOV.U32 R6, RZ, RZ, 0xd ;  /* 0x0000000dff067424 */ /* 0x000fe200078e00ff */
[----:B------:R-:W-:Y:S01]  /*6580*/  LOP3.LUT R20, R8, R2, R9, 0xb8, !PT ;  /* 0x0000000208147212 */ /* 0x000fe200078eb809 */
[----:B------:R-:W-:Y:S01]  /*6590*/  IMAD.MOV.U32 R7, RZ, RZ, 0xb ;  /* 0x0000000bff077424 */ /* 0x000fe200078e00ff */
[----:B------:R-:W-:-:S02]  /*65a0*/  SHF.L.W.U32.HI R23, R19, 0xf, R19 ;  /* 0x0000000f13177819 */ /* 0x000fc40000010e13 */
[--C-:B------:R-:W-:Y:S02]  /*65b0*/  SHF.L.W.U32.HI R18, R19, 0xd, R19.reuse ;  /* 0x0000000d13127819 */ /* 0x100fe40000010e13 */
[----:B------:R-:W-:Y:S01]  /*65c0*/  IADD3 R10, PT, PT, R11, R10, R16 ;  /* 0x0000000a0b0a7210 */ /* 0x000fe20007ffe010 */
[----:B------:R-:W-:Y:S01]  /*65d0*/  IMAD.MOV.U32 R16, RZ, RZ, 0xf ;  /* 0x0000000fff107424 */ /* 0x000fe200078e00ff */
[----:B------:R-:W-:Y:S01]  /*65e0*/  SHF.R.U32.HI R19, RZ, 0xa, R19 ;  /* 0x0000000aff137819 */ /* 0x000fe20000011613 */
[----:B------:R0:W-:Y:S01]  /*65f0*/  STL.128 [R1+0x470], R4 ;  /* 0x0004700401007387 */ /* 0x0001e20000100c00 */
[----:B------:R-:W-:Y:S01]  /*6600*/  IADD3 R20, PT, PT, R17, R20, R0 ;  /* 0x0000001411147210 */ /* 0x000fe20007ffe000 */
[----:B------:R-:W-:Y:S01]  /*6610*/  IMAD.MOV.U32 R17, RZ, RZ, 0x5 ;  /* 0x00000005ff117424 */ /* 0x000fe200078e00ff */
[C-C-:B------:R-:W-:Y:S02]  /*6620*/  SHF.L.W.U32.HI R0, R10.reuse, 0x1e, R10.reuse ;  /* 0x0000001e0a007819 */ /* 0x140fe40000010e0a */
[----:B------:R-:W-:-:S02]  /*6630*/  SHF.L.W.U32.HI R11, R10, 0x13, R10 ;  /* 0x000000130a0b7819 */ /* 0x000fc40000010e0a */
[----:B------:R-:W-:Y:S02]  /*6640*/  SHF.L.W.U32.HI R22, R10, 0xa, R10 ;  /* 0x0000000a0a167819 */ /* 0x000fe40000010e0a */
[----:B------:R-:W-:Y:S01]  /*6650*/  LOP3.LUT R23, R19, R23, R18, 0x96, !PT ;  /* 0x0000001713177212 */ /* 0x000fe200078e9612 */
[----:B------:R-:W-:Y:S01]  /*6660*/  IMAD.MOV.U32 R18, RZ, RZ, 0x8 ;  /* 0x00000008ff127424 */ /* 0x000fe200078e00ff */
[----:B------:R-:W-:Y:S01]  /*6670*/  LOP3.LUT R0, R22, R0, R11, 0x96, !PT ;  /* 0x0000000016007212 */ /* 0x000fe200078e960b */
[----:B------:R-:W-:Y:S01]  /*6680*/  IMAD.MOV.U32 R19, RZ, RZ, 0xb ;  /* 0x0000000bff137424 */ /* 0x000fe200078e00ff */
[----:B------:R-:W-:Y:S02]  /*6690*/  LOP3.LUT R11, R3, R12, R10, 0xe8, !PT ;  /* 0x0000000c030b7212 */ /* 0x000fe400078ee80a */
[----:B------:R-:W-:Y:S01]  /*66a0*/  IADD3 R14, PT, PT, R20, R14, R23 ;  /* 0x0000000e140e7210 */ /* 0x000fe20007ffe017 */
[----:B0-----:R-:W-:Y:S01]  /*66b0*/  IMAD.MOV.U32 R4, RZ, RZ, 0x9 ;  /* 0x00000009ff047424 */ /* 0x001fe200078e00ff */
[----:B------:R-:W-:Y:S01]  /*66c0*/  IADD3 R11, PT, PT, R21, R0, R11 ;  /* 0x00000000150b7210 */ /* 0x000fe20007ffe00b */
[----:B------:R-:W-:Y:S01]  /*66d0*/  IMAD.MOV.U32 R5, RZ, RZ, 0x7 ;  /* 0x00000007ff057424 */ /* 0x000fe200078e00ff */
[----:B------:R0:W-:Y:S01]  /*66e0*/  STL.128 [R1+0x4c0], R16 ;  /* 0x0004c01001007387 */ /* 0x0001e20000100c00 */
[----:B------:R-:W-:Y:S01]  /*66f0*/  VIADD R21, R14, 0xbef9a3f7 ;  /* 0xbef9a3f70e157836 */ /* 0x000fe20000000000 */
[C-C-:B------:R-:W-:Y:S01]  /*6700*/  SHF.L.W.U32.HI R23, R11.reuse, 0x13, R11.reuse ;  /* 0x000000130b177819 */ /* 0x140fe20000010e0b */
[----:B------:R-:W-:Y:S01]  /*6710*/  IMAD.MOV.U32 R6, RZ, RZ, 0xf ;  /* 0x0000000fff067424 */ /* 0x000fe200078e00ff */
[C---:B------:R-:W-:Y:S01]  /*6720*/  SHF.L.W.U32.HI R14, R11.reuse, 0xa, R11 ;  /* 0x0000000a0b0e7819 */ /* 0x040fe20000010e0b */
[----:B------:R-:W-:Y:S01]  /*6730*/  IMAD.IADD R0, R12, 0x1, R21 ;  /* 0x000000010c007824 */ /* 0x000fe200078e0215 */
[----:B------:R-:W-:-:S02]  /*6740*/  SHF.L.W.U32.HI R12, R11, 0x1e, R11 ;  /* 0x0000001e0b0c7819 */ /* 0x000fc40000010e0b */
[----:B------:R1:W-:Y:S01]  /*6750*/  STL.128 [R1+0x480], R4 ;  /* 0x0004800401007387 */ /* 0x0003e20000100c00 */
[----:B------:R-:W-:Y:S02]  /*6760*/  LOP3.LUT R22, R10, R3, R11, 0xe8, !PT ;  /* 0x000000030a167212 */ /* 0x000fe400078ee80b */
[----:B------:R-:W-:Y:S02]  /*6770*/  LOP3.LUT R14, R14, R12, R23, 0x96, !PT ;  /* 0x0000000c0e0e7212 */ /* 0x000fe400078e9617 */
[----:B------:R-:W-:Y:S02]  /*6780*/  SHF.L.W.U32.HI R12, R15, 0xf, R15 ;  /* 0x0000000f0f0c7819 */ /* 0x000fe40000010e0f */
[----:B------:R-:W-:Y:S01]  /*6790*/  IADD3 R22, PT, PT, R21, R14, R22 ;  /* 0x0000000e15167210 */ /* 0x000fe20007ffe016 */
[----:B0-----:R-:W-:Y:S01]  /*67a0*/  IMAD.MOV.U32 R18, RZ, RZ, 0xc ;  /* 0x0000000cff127424 */ /* 0x001fe200078e00ff */
[C-C-:B------:R-:W-:Y:S01]  /*67b0*/  SHF.L.W.U32.HI R19, R0.reuse, 0x1a, R0.reuse ;  /* 0x0000001a00137819 */ /* 0x140fe20000010e00 */
[----:B------:R-:W-:Y:S01]  /*67c0*/  IMAD.MOV.U32 R21, RZ, RZ, RZ ;  /* 0x000000ffff157224 */ /* 0x000fe200078e00ff */
[----:B------:R-:W-:-:S02]  /*67d0*/  SHF.L.W.U32.HI R16, R0, 0x15, R0 ;  /* 0x0000001500107819 */ /* 0x000fc40000010e00 */
[----:B------:R-:W-:Y:S02]  /*67e0*/  SHF.L.W.U32.HI R17, R0, 0x7, R0 ;  /* 0x0000000700117819 */ /* 0x000fe40000010e00 */
[C---:B------:R-:W-:Y:S01]  /*67f0*/  SHF.L.W.U32.HI R23, R22.reuse, 0x1e, R22 ;  /* 0x0000001e16177819 */ /* 0x040fe20000010e16 */
[----:B-1----:R-:W-:Y:S01]  /*6800*/  IMAD.MOV.U32 R4, RZ, RZ, 0x8 ;  /* 0x00000008ff047424 */ /* 0x002fe200078e00ff */
[----:B------:R-:W-:Y:S01]  /*6810*/  LOP3.LUT R19, R17, R19, R16, 0x96, !PT ;  /* 0x0000001311137212 */ /* 0x000fe200078e9610 */
[----:B------:R-:W-:Y:S01]  /*6820*/  IMAD.MOV.U32 R5, RZ, RZ, 0x6 ;  /* 0x00000006ff057424 */ /* 0x000fe200078e00ff */
[--C-:B------:R-:W-:Y:S01]  /*6830*/  SHF.L.W.U32.HI R17, R15, 0xd, R15.reuse ;  /* 0x0000000d0f117819 */ /* 0x100fe20000010e0f */
[----:B------:R-:W-:Y:S01]  /*6840*/  IMAD.MOV.U32 R6, RZ, RZ, 0x6 ;  /* 0x00000006ff067424 */ /* 0x000fe200078e00ff */
[----:B------:R-:W-:Y:S01]  /*6850*/  SHF.R.U32.HI R15, RZ, 0xa, R15 ;  /* 0x0000000aff0f7819 */ /* 0x000fe2000001160f */
[----:B------:R-:W-:Y:S01]  /*6860*/  IMAD.MOV.U32 R7, RZ, RZ, 0xe ;  /* 0x0000000eff077424 */ /* 0x000fe200078e00ff */
[C---:B------:R-:W-:Y:S01]  /*6870*/  LOP3.LUT R16, R9.reuse, R0, R2, 0xb8, !PT ;  /* 0x0000000009107212 */ /* 0x040fe200078eb802 */
[----:B------:R-:W-:Y:S01]  /*6880*/  VIADD R9, R9, 0x5be0cd19 ;  /* 0x5be0cd1909097836 */ /* 0x000fe20000000000 */
[----:B------:R-:W-:Y:S01]  /*6890*/  LOP3.LUT R12, R15, R12, R17, 0x96, !PT ;  /* 0x0000000c0f0c7212 */ /* 0x000fe200078e9611 */
[----:B------:R-:W-:Y:S01]  /*68a0*/  IMAD.MOV.U32 R17, RZ, RZ, 0x5 ;  /* 0x00000005ff117424 */ /* 0x000fe200078e00ff */
[----:B------:R0:W-:Y:S01]  /*68b0*/  STL.128 [R1+0x490], R4 ;  /* 0x0004900401007387 */ /* 0x0001e20000100c00 */
[----:B------:R-:W-:Y:S01]  /*68c0*/  IADD3 R8, PT, PT, R19, R16, R8 ;  /* 0x0000001013087210 */ /* 0x000fe20007ffe008 */
[----:B------:R-:W-:Y:S01]  /*68d0*/  IMAD.MOV.U32 R16, RZ, RZ, 0x8 ;  /* 0x00000008ff107424 */ /* 0x000fe200078e00ff */
[----:B------:R-:W-:Y:S01]  /*68e0*/  SHF.L.W.U32.HI R14, R22, 0x13, R22 ;  /* 0x00000013160e7819 */ /* 0x000fe20000010e16 */
[----:B------:R-:W-:Y:S01]  /*68f0*/  IMAD.MOV.U32 R19, RZ, RZ, 0x9 ;  /* 0x00000009ff137424 */ /* 0x000fe200078e00ff */
[----:B------:R-:W-:Y:S01]  /*6900*/  IADD3 R8, PT, PT, R8, R13, R12 ;  /* 0x0000000d08087210 */ /* 0x000fe20007ffe00c */
[----:B------:R-:W-:Y:S01]  /*6910*/  IMAD.MOV.U32 R12, RZ, RZ, 0x8 ;  /* 0x00000008ff0c7424 */ /* 0x000fe200078e00ff */
[--C-:B------:R-:W-:Y:S01]  /*6920*/  SHF.L.W.U32.HI R15, R22, 0xa, R22.reuse ;  /* 0x0000000a160f7819 */ /* 0x100fe20000010e16 */
[----:B------:R-:W-:Y:S01]  /*6930*/  IMAD.MOV.U32 R13, RZ, RZ, 0xd ;  /* 0x0000000dff0d7424 */ /* 0x000fe200078e00ff */
[----:B------:R-:W-:Y:S01]  /*6940*/  LOP3.LUT R20, R11, R10, R22, 0xe8, !PT ;  /* 0x0000000a0b147212 */ /* 0x000fe200078ee816 */
[----:B------:R-:W-:Y:S01]  /*6950*/  VIADD R8, R8, 0xc67178f2 ;  /* 0xc67178f208087836 */ /* 0x000fe20000000000 */
[----:B------:R-:W-:Y:S01]  /*6960*/  LOP3.LUT R23, R15, R23, R14, 0x96, !PT ;  /* 0x000000170f177212 */ /* 0x000fe200078e960e */
[----:B------:R1:W-:Y:S01]  /*6970*/  STL.128 [R1+0x500], R16 ;  /* 0x0005001001007387 */ /* 0x0003e20000100c00 */
[----:B------:R-:W-:-:S02]  /*6980*/  IMAD.MOV.U32 R14, RZ, RZ, 0x6 ;  /* 0x00000006ff0e7424 */ /* 0x000fc400078e00ff */
[C---:B------:R-:W-:Y:S01]  /*6990*/  IADD3 R23, PT, PT, R8.reuse, R23, R20 ;  /* 0x0000001708177210 */ /* 0x040fe20007ffe014 */
[----:B0-----:R-:W-:Y:S01]  /*69a0*/  IMAD.MOV.U32 R4, RZ, RZ, 0xc ;  /* 0x0000000cff047424 */ /* 0x001fe200078e00ff */
[----:B------:R-:W-:Y:S01]  /*69b0*/  IADD3 R8, PT, PT, R8, 0x510e527f, R3 ;  /* 0x510e527f08087810 */ /* 0x000fe20007ffe003 */
[----:B------:R-:W-:Y:S02]  /*69c0*/  IMAD.MOV.U32 R5, RZ, RZ, 0xd ;  /* 0x0000000dff057424 */ /* 0x000fe400078e00ff */
[----:B------:R-:W-:Y:S01]  /*69d0*/  IMAD.MOV.U32 R6, RZ, RZ, 0x5 ;  /* 0x00000005ff067424 */ /* 0x000fe200078e00ff */
[----:B------:R-:W-:Y:S01]  /*69e0*/  PRMT R8, R8, 0x123, RZ ;  /* 0x0000012308087816 */ /* 0x000fe200000000ff */
[----:B------:R-:W-:Y:S02]  /*69f0*/  IMAD.MOV.U32 R20, RZ, RZ, 0x7a6d76e9 ;  /* 0x7a6d76e9ff147424 */ /* 0x000fe400078e00ff */
[----:B------:R-:W-:Y:S01]  /*6a00*/  IMAD.MOV.U32 R15, RZ, RZ, 0x5 ;  /* 0x00000005ff0f7424 */ /* 0x000fe200078e00ff */
[----:B------:R0:W-:Y:S01]  /*6a10*/  STL.128 [R1+0x4a0], R4 ;  /* 0x0004a00401007387 */ /* 0x0001e20000100c00 */
[----:B------:R-:W-:-:S02]  /*6a20*/  VIADD R3, R1, 0x2c4 ;  /* 0x000002c401037836 */ /* 0x000fc40000000000 */
[----:B-1----:R-:W-:Y:S01]  /*6a30*/  IMAD.MOV.U32 R16, RZ, RZ, 0xf ;  /* 0x0000000fff107424 */ /* 0x002fe200078e00ff */
[----:B------:R-:W-:Y:S01]  /*6a40*/  STL.64 [R1+0x560], R20 ;  /* 0x0005601401007387 */ /* 0x000fe20000100a00 */
[----:B------:R-:W-:Y:S02]  /*6a50*/  IMAD.MOV.U32 R17, RZ, RZ, 0xd ;  /* 0x0000000dff117424 */ /* 0x000fe400078e00ff */
[----:B------:R-:W-:Y:S01]  /*6a60*/  IMAD.MOV.U32 R18, RZ, RZ, 0xb ;  /* 0x0000000bff127424 */ /* 0x000fe200078e00ff */
[----:B------:R1:W-:Y:S01]  /*6a70*/  STL.128 [R1+0x520], R12 ;  /* 0x0005200c01007387 */ /* 0x0003e20000100c00 */
[----:B------:R-:W-:-:S05]  /*6a80*/  IMAD.MOV.U32 R19, RZ, RZ, 0xb ;  /* 0x0000000bff137424 */ /* 0x000fca00078e00ff */
[----:B------:R2:W-:Y:S01]  /*6a90*/  STL.128 [R1+0x530], R16 ;  /* 0x0005301001007387 */ /* 0x0005e20000100c00 */
[----:B0-----:R-:W-:Y:S02]  /*6aa0*/  IMAD.MOV.U32 R4, RZ, RZ, 0xd ;  /* 0x0000000dff047424 */ /* 0x001fe400078e00ff */
[----:B------:R-:W-:Y:S02]  /*6ab0*/  IMAD.MOV.U32 R6, RZ, RZ, 0x7 ;  /* 0x00000007ff067424 */ /* 0x000fe400078e00ff */
[----:B------:R-:W-:Y:S02]  /*6ac0*/  IMAD.MOV.U32 R7, RZ, RZ, 0x5 ;  /* 0x00000005ff077424 */ /* 0x000fe400078e00ff */
[----:B-1----:R-:W-:-:S03]  /*6ad0*/  IMAD.MOV.U32 R13, RZ, RZ, 0x5a827999 ;  /* 0x5a827999ff0d7424 */ /* 0x002fc600078e00ff */
[----:B------:R0:W-:Y:S01]  /*6ae0*/  STL.128 [R1+0x4b0], R4 ;  /* 0x0004b00401007387 */ /* 0x0001e20000100c00 */
[----:B------:R-:W-:Y:S02]  /*6af0*/  IMAD.MOV.U32 R14, RZ, RZ, 0x6ed9eba1 ;  /* 0x6ed9eba1ff0e7424 */ /* 0x000fe400078e00ff */
[----:B------:R-:W-:Y:S02]  /*6b00*/  IMAD.MOV.U32 R15, RZ, RZ, -0x70e44324 ;  /* 0x8f1bbcdcff0f7424 */ /* 0x000fe400078e00ff */
[----:B--2---:R-:W-:Y:S01]  /*6b10*/  VIADD R18, R11, 0x3c6ef372 ;  /* 0x3c6ef3720b127836 */ /* 0x004fe20000000000 */
[----:B------:R-:W-:Y:S01]  /*6b20*/  PRMT R11, R9, 0x123, RZ ;  /* 0x00000123090b7816 */ /* 0x000fe200000000ff */
[----:B------:R-:W-:Y:S02]  /*6b30*/  VIADD R19, R10, 0xa54ff53a ;  /* 0xa54ff53a0a137836 */ /* 0x000fe40000000000 */
[----:B------:R-:W-:Y:S01]  /*6b40*/  VIADD R10, R2, 0x1f83d9ab ;  /* 0x1f83d9ab020a7836 */ /* 0x000fe20000000000 */
[----:B------:R-:W-:Y:S01]  /*6b50*/  PRMT R18, R18, 0x123, RZ ;  /* 0x0000012312127816 */ /* 0x000fe200000000ff */
[----:B------:R-:W-:Y:S01]  /*6b60*/  VIADD R17, R22, 0xbb67ae85 ;  /* 0xbb67ae8516117836 */ /* 0x000fe20000000000 */
[----:B------:R-:W-:Y:S01]  /*6b70*/  PRMT R19, R19, 0x123, RZ ;  /* 0x0000012313137816 */ /* 0x000fe200000000ff */
[----:B------:R-:W-:Y:S01]  /*6b80*/  VIADD R9, R0, 0x9b05688c ;  /* 0x9b05688c00097836 */ /* 0x000fe20000000000 */
[----:B------:R-:W-:Y:S01]  /*6b90*/  PRMT R10, R10, 0x123, RZ ;  /* 0x000001230a0a7816 */ /* 0x000fe200000000ff */
[----:B------:R-:W-:Y:S01]  /*6ba0*/  VIADD R16, R23, 0x6a09e667 ;  /* 0x6a09e66717107836 */ /* 0x000fe20000000000 */
[----:B------:R-:W-:Y:S01]  /*6bb0*/  PRMT R17, R17, 0x123, RZ ;  /* 0x0000012311117816 */ /* 0x000fe200000000ff */
[----:B0-----:R-:W-:Y:S01]  /*6bc0*/  IMAD.MOV.U32 R4, RZ, RZ, 0xe ;  /* 0x0000000eff047424 */ /* 0x001fe200078e00ff */
[----:B------:R-:W-:Y:S01]  /*6bd0*/  PRMT R9, R9, 0x123, RZ ;  /* 0x0000012309097816 */ /* 0x000fe200000000ff */
[----:B------:R-:W-:Y:S01]  /*6be0*/  IMAD.MOV.U32 R5, RZ, RZ, 0xe ;  /* 0x0000000eff057424 */ /* 0x000fe200078e00ff */
[----:B------:R-:W-:Y:S01]  /*6bf0*/  PRMT R16, R16, 0x123, RZ ;  /* 0x0000012310107816 */ /* 0x000fe200000000ff */
[----:B------:R-:W-:-:S02]  /*6c00*/  IMAD.MOV.U32 R6, RZ, RZ, 0x6 ;  /* 0x00000006ff067424 */ /* 0x000fc400078e00ff */
[----:B------:R-:W-:Y:S01]  /*6c10*/  IMAD.MOV.U32 R7, RZ, RZ, 0xe ;  /* 0x0000000eff077424 */ /* 0x000fe200078e00ff */
[----:B------:R0:W-:Y:S01]  /*6c20*/  STL.128 [R1+0x10], R8 ;  /* 0x0000100801007387 */ /* 0x0001e20000100c00 */
[----:B------:R-:W-:Y:S02]  /*6c30*/  IMAD.MOV.U32 R12, RZ, RZ, RZ ;  /* 0x000000ffff0c7224 */ /* 0x000fe400078e00ff */
[C---:B------:R-:W-:Y:S01]  /*6c40*/  VIADD R0, R1.reuse, 0x404 ;  /* 0x0000040401007836 */ /* 0x040fe20000000000 */
[----:B------:R1:W-:Y:S01]  /*6c50*/  STL.128 [R1+0x4d0], R4 ;  /* 0x0004d00401007387 */ /* 0x0003e20000100c00 */
[C---:B------:R-:W-:Y:S02]  /*6c60*/  VIADD R2, R1.reuse, 0x184 ;  /* 0x0000018401027836 */ /* 0x040fe40000000000 */
[----:B------:R-:W-:Y:S01]  /*6c70*/  VIADD R22, R1, 0x44 ;  /* 0x0000004401167836 */ /* 0x000fe20000000000 */
[----:B------:R2:W-:Y:S01]  /*6c80*/  STL.128 [R1+0x540], R12 ;  /* 0x0005400c01007387 */ /* 0x0005e20000100c00 */
[----:B------:R-:W-:-:S03]  /*6c90*/  IMAD.MOV.U32 R23, RZ, RZ, -0x3c2d1e10 ;  /* 0xc3d2e1f0ff177424 */ /* 0x000fc600078e00ff */
[----:B------:R3:W-:Y:S01]  /*6ca0*/  STL.128 [R1], R16 ;  /* 0x0000001001007387 */ /* 0x0007e20000100c00 */
[----:B0-----:R-:W-:Y:S02]  /*6cb0*/  IMAD.MOV.U32 R9, RZ, RZ, -0x10325477 ;  /* 0xefcdab89ff097424 */ /* 0x001fe400078e00ff */
[----:B------:R-:W-:Y:S02]  /*6cc0*/  IMAD.MOV.U32 R8, RZ, RZ, -0x67452302 ;  /* 0x98badcfeff087424 */ /* 0x000fe400078e00ff */
[----:B-1----:R-:W-:Y:S02]  /*6cd0*/  IMAD.MOV.U32 R4, RZ, RZ, 0x6 ;  /* 0x00000006ff047424 */ /* 0x002fe400078e00ff */
[----:B------:R-:W-:Y:S02]  /*6ce0*/  IMAD.MOV.U32 R5, RZ, RZ, 0x9 ;  /* 0x00000009ff057424 */ /* 0x000fe400078e00ff */
[----:B------:R-:W-:Y:S02]  /*6cf0*/  IMAD.MOV.U32 R6, RZ, RZ, 0xc ;  /* 0x0000000cff067424 */ /* 0x000fe400078e00ff */
[----:B------:R-:W-:-:S02]  /*6d00*/  IMAD.MOV.U32 R7, RZ, RZ, 0x9 ;  /* 0x00000009ff077424 */ /* 0x000fc400078e00ff */
[----:B--2---:R-:W-:Y:S02]  /*6d10*/  IMAD.MOV.U32 R12, RZ, RZ, 0x10325476 ;  /* 0x10325476ff0c7424 */ /* 0x004fe400078e00ff */
[----:B---3--:R-:W-:Y:S01]  /*6d20*/  IMAD.MOV.U32 R17, RZ, RZ, 0x10325476 ;  /* 0x10325476ff117424 */ /* 0x008fe200078e00ff */
[----:B------:R0:W-:Y:S01]  /*6d30*/  STL.128 [R1+0x4e0], R4 ;  /* 0x0004e00401007387 */ /* 0x0001e20000100c00 */
[----:B------:R-:W-:Y:S02]  /*6d40*/  IMAD.MOV.U32 R11, RZ, RZ, -0x3c2d1e10 ;  /* 0xc3d2e1f0ff0b7424 */ /* 0x000fe400078e00ff */
[----:B------:R-:W-:Y:S02]  /*6d50*/  IMAD.MOV.U32 R10, RZ, RZ, 0x67452301 ;  /* 0x67452301ff0a7424 */ /* 0x000fe400078e00ff */
[----:B0-----:R-:W-:Y:S02]  /*6d60*/  IMAD.MOV.U32 R4, RZ, RZ, 0xc ;  /* 0x0000000cff047424 */ /* 0x001fe400078e00ff */
[----:B------:R-:W-:-:S02]  /*6d70*/  IMAD.MOV.U32 R5, RZ, RZ, 0x5 ;  /* 0x00000005ff057424 */ /* 0x000fc400078e00ff */
[----:B------:R-:W-:Y:S02]  /*6d80*/  IMAD.MOV.U32 R6, RZ, RZ, 0xf ;  /* 0x0000000fff067424 */ /* 0x000fe400078e00ff */
[----:B------:R-:W-:-:S05]  /*6d90*/  IMAD.MOV.U32 R7, RZ, RZ, 0x8 ;  /* 0x00000008ff077424 */ /* 0x000fca00078e00ff */
[----:B------:R0:W-:Y:S02]  /*6da0*/  STL.128 [R1+0x4f0], R4 ;  /* 0x0004f00401007387 */ /* 0x0001e40000100c00 */
[----:B0-----:R-:W-:Y:S02]  /*6db0*/  IMAD.MOV.U32 R6, RZ, RZ, 0xe ;  /* 0x0000000eff067424 */ /* 0x001fe400078e00ff */
[----:B------:R-:W-:-:S05]  /*6dc0*/  IMAD.MOV.U32 R7, RZ, RZ, 0x6 ;  /* 0x00000006ff077424 */ /* 0x000fca00078e00ff */
[----:B------:R0:W-:Y:S02]  /*6dd0*/  STL.128 [R1+0x510], R4 ;  /* 0x0005100401007387 */ /* 0x0001e40000100c00 */
[----:B0-----:R-:W-:Y:S02]  /*6de0*/  IMAD.MOV.U32 R4, RZ, RZ, -0x56ac02b2 ;  /* 0xa953fd4eff047424 */ /* 0x001fe400078e00ff */
[----:B------:R-:W-:Y:S02]  /*6df0*/  IMAD.MOV.U32 R5, RZ, RZ, 0x50a28be6 ;  /* 0x50a28be6ff057424 */ /* 0x000fe400078e00ff */
[----:B------:R-:W-:Y:S02]  /*6e00*/  IMAD.MOV.U32 R6, RZ, RZ, 0x5c4dd124 ;  /* 0x5c4dd124ff067424 */ /* 0x000fe400078e00ff */
[----:B------:R-:W-:-:S05]  /*6e10*/  IMAD.MOV.U32 R7, RZ, RZ, 0x6d703ef3 ;  /* 0x6d703ef3ff077424 */ /* 0x000fca00078e00ff */
[----:B------:R0:W-:Y:S02]  /*6e20*/  STL.128 [R1+0x550], R4 ;  /* 0x0005500401007387 */ /* 0x0001e40000100c00 */
[----:B0-----:R-:W-:Y:S02]  /*6e30*/  IMAD.MOV.U32 R4, RZ, RZ, -0x67452302 ;  /* 0x98badcfeff047424 */ /* 0x001fe400078e00ff */
[----:B------:R-:W-:Y:S02]  /*6e40*/  IMAD.MOV.U32 R5, RZ, RZ, -0x10325477 ;  /* 0xefcdab89ff057424 */ /* 0x000fe400078e00ff */
[----:B------:R-:W-:Y:S02]  /*6e50*/  IMAD.MOV.U32 R6, RZ, RZ, 0x67452301 ;  /* 0x67452301ff067424 */ /* 0x000fe400078e00ff */
[----:B------:R-:W-:-:S07]  /*6e60*/  IMAD.MOV.U32 R7, RZ, RZ, -0x50 ;  /* 0xffffffb0ff077424 */ /* 0x000fce00078e00ff */
.L_x_10:
[----:B------:R-:W-:Y:S02]  /*6e70*/  VIADD R20, R7, 0x50 ;  /* 0x0000005007147836 */ /* 0x000fe40000000000 */
[----:B------:R-:W-:Y:S02]  /*6e80*/  IMAD.MOV.U32 R15, RZ, RZ, R6 ;  /* 0x000000ffff0f7224 */ /* 0x000fe400078e0006 */
[----:B------:R-:W-:Y:S01]  /*6e90*/  IMAD.MOV.U32 R6, RZ, RZ, R12 ;  /* 0x000000ffff067224 */ /* 0x000fe200078e000c */
[----:B------:R-:W-:Y:S01]  /*6ea0*/  ISETP.GT.U32.AND P0, PT, R20, 0xf, PT ;  /* 0x0000000f1400780c */ /* 0x000fe20003f04070 */
[----:B------:R-:W-:Y:S02]  /*6eb0*/  IMAD.MOV.U32 R13, RZ, RZ, R10 ;  /* 0x000000ffff0d7224 */ /* 0x000fe400078e000a */
[----:B------:R-:W-:Y:S02]  /*6ec0*/  IMAD.MOV.U32 R12, RZ, RZ, R23 ;  /* 0x000000ffff0c7224 */ /* 0x000fe400078e0017 */
[----:B------:R-:W-:-:S02]  /*6ed0*/  IMAD.MOV.U32 R14, RZ, RZ, R11 ;  /* 0x000000ffff0e7224 */ /* 0x000fc400078e000b */
[----:B------:R-:W-:-:S06]  /*6ee0*/  IMAD.MOV.U32 R10, RZ, RZ, R17 ;  /* 0x000000ffff0a7224 */ /* 0x000fcc00078e0011 */
[----:B------:R-:W-:Y:S01]  /*6ef0*/  @!P0 LOP3.LUT R18, R5, R4, R6, 0x96, !PT ;  /* 0x0000000405128212 */ /* 0x000fe200078e9606 */
[----:B------:R-:W-:Y:S06]  /*6f00*/  @!P0 BRA `(.L_x_0) ;  /* 0x0000000000248947 */ /* 0x000fec0003800000 */
[----:B------:R-:W-:-:S13]  /*6f10*/  ISETP.GT.U32.AND P1, PT, R20, 0x1f, PT ;  /* 0x0000001f1400780c */ /* 0x000fda0003f24070 */
[----:B------:R-:W-:Y:S01]  /*6f20*/  @!P1 LOP3.LUT R18, R6, R5, R4, 0xb8, !PT ;  /* 0x0000000506129212 */ /* 0x000fe200078eb804 */
[----:B------:R-:W-:Y:S06]  /*6f30*/  @!P1 BRA `(.L_x_0) ;  /* 0x0000000000189947 */ /* 0x000fec0003800000 */
[----:B------:R-:W-:-:S13]  /*6f40*/  ISETP.GT.U32.AND P1, PT, R20, 0x2f, PT ;  /* 0x0000002f1400780c */ /* 0x000fda0003f24070 */
[----:B------:R-:W-:Y:S01]  /*6f50*/  @!P1 LOP3.LUT R18, R6, R5, R4, 0x2d, !PT ;  /* 0x0000000506129212 */ /* 0x000fe200078e2d04 */
[----:B------:R-:W-:Y:S06]  /*6f60*/  @!P1 BRA `(.L_x_0) ;  /* 0x00000000000c9947 */ /* 0x000fec0003800000 */
[----:B------:R-:W-:-:S13]  /*6f70*/  ISETP.GT.U32.AND P1, PT, R20, 0x3f, PT ;  /* 0x0000003f1400780c */ /* 0x000fda0003f24070 */
[----:B------:R-:W-:Y:S02]  /*6f80*/  @!P1 LOP3.LUT R18, R4, R6, R5, 0xb8, !PT ;  /* 0x0000000604129212 */ /* 0x000fe400078eb805 */
[----:B------:R-:W-:-:S07]  /*6f90*/  @P1 LOP3.LUT R18, R5, R4, R6, 0x96, !PT ;  /* 0x0000000405121212 */ /* 0x000fce00078e9606 */
.L_x_0:
[----:B------:R-:W2:Y:S01]  /*6fa0*/  LDL R17, [R22+-0x4] ;  /* 0xfffffc0016117983 */ /* 0x000ea20000100800 */
[----:B------:R-:W-:-:S03]  /*6fb0*/  SHF.R.U32.HI R21, RZ, 0x4, R20 ;  /* 0x00000004ff157819 */ /* 0x000fc60000011614 */
[----:B------:R-:W3:Y:S01]  /*6fc0*/  LDL R26, [R3+-0x4] ;  /* 0xfffffc00031a7983 */ /* 0x000ee20000100800 */
[--C-:B--2---:R-:W-:Y:S02]  /*6fd0*/  IMAD R19, R17, 0x4, R24.reuse ;  /* 0x0000000411137824 */ /* 0x104fe400078e0218 */
[----:B------:R-:W-:-:S04]  /*6fe0*/  IMAD R17, R21, 0x4, R24 ;  /* 0x0000000415117824 */ /* 0x000fc800078e0218 */
[----:B------:R-:W2:Y:S04]  /*6ff0*/  LDL R19, [R19] ;  /* 0x0000000013137983 */ /* 0x000ea80000100800 */
[----:B------:R-:W4:Y:S01]  /*7000*/  LDL R16, [R17+0x540] ;  /* 0x0005400011107983 */ /* 0x000f220000100800 */
[----:B--2---:R-:W-:Y:S02]  /*7010*/  IADD3 R15, PT, PT, R19, R18, R15 ;  /* 0x00000012130f7210 */ /* 0x004fe40007ffe00f */
[----:B---3--:R-:W-:-:S03]  /*7020*/  IADD3 R18, PT, PT, -R26, 0x20, RZ ;  /* 0x000000201a127810 */ /* 0x008fc60007ffe1ff */
[----:B----4-:R-:W-:-:S05]  /*7030*/  IMAD.IADD R15, R15, 0x1, R16 ;  /* 0x000000010f0f7824 */ /* 0x010fca00078e0210 */
[----:B------:R-:W-:Y:S02]  /*7040*/  SHF.L.U32 R26, R15, R26, RZ ;  /* 0x0000001a0f1a7219 */ /* 0x000fe400000006ff */
[----:B------:R-:W-:-:S04]  /*7050*/  SHF.R.U32.HI R18, RZ, R18, R15 ;  /* 0x00000012ff127219 */ /* 0x000fc8000001160f */
[----:B------:R-:W-:Y:S02]  /*7060*/  IADD3 R18, PT, PT, R18, R26, R23 ;  /* 0x0000001a12127210 */ /* 0x000fe40007ffe017 */
[----:B------:R-:W-:Y:S02]  /*7070*/  SHF.L.W.U32.HI R23, R4, 0xa, R4 ;  /* 0x0000000a04177819 */ /* 0x000fe40000010e04 */
[----:B------:R-:W-:Y:S01]  /*7080*/  @!P0 LOP3.LUT R26, R9, R8, R10, 0x96, !PT ;  /* 0x00000008091a8212 */ /* 0x000fe200078e960a */
[----:B------:R-:W-:Y:S01]  /*7090*/  IMAD.MOV.U32 R4, RZ, RZ, R18 ;  /* 0x000000ffff047224 */ /* 0x000fe200078e0012 */
        /* <DEDUP_REMOVED lines=10> */
.L_x_1:
[----:B------:R-:W2:Y:S04]  /*7140*/  LDL R15, [R2+-0x4] ;  /* 0xfffffc00020f7983 */ /* 0x000ea80000100800 */
[----:B------:R-:W3:Y:S04]  /*7150*/  LDL R17, [R17+0x554] ;  /* 0x0005540011117983 */ /* 0x000ee80000100800 */
[----:B------:R-:W4:Y:S01]  /*7160*/  LDL R19, [R0+-0x4] ;  /* 0xfffffc0000137983 */ /* 0x000f220000100800 */
[----:B--2---:R-:W-:-:S06]  /*7170*/  IMAD R15, R15, 0x4, R24 ;  /* 0x000000040f0f7824 */ /* 0x004fcc00078e0218 */
[----:B------:R-:W2:Y:S01]  /*7180*/  LDL R15, [R15] ;  /* 0x000000000f0f7983 */ /* 0x000ea20000100800 */
[----:B------:R-:W-:Y:S02]  /*7190*/  ISETP.GE.U32.AND P0, PT, R20, 0xf, PT ;  /* 0x0000000f1400780c */ /* 0x000fe40003f06070 */
[----:B--2---:R-:W-:Y:S02]  /*71a0*/  IADD3 R26, PT, PT, R15, R26, R13 ;  /* 0x0000001a0f1a7210 */ /* 0x004fe40007ffe00d */
[----:B----4-:R-:W-:-:S03]  /*71b0*/  IADD3 R13, PT, PT, -R19, 0x20, RZ ;  /* 0x00000020130d7810 */ /* 0x010fc60007ffe1ff */
[----:B---3--:R-:W-:-:S05]  /*71c0*/  IMAD.IADD R26, R26, 0x1, R17 ;  /* 0x000000011a1a7824 */ /* 0x008fca00078e0211 */
[----:B------:R-:W-:Y:S02]  /*71d0*/  SHF.L.U32 R18, R26, R19, RZ ;  /* 0x000000131a127219 */ /* 0x000fe400000006ff */
[----:B------:R-:W-:-:S04]  /*71e0*/  SHF.R.U32.HI R13, RZ, R13, R26 ;  /* 0x0000000dff0d7219 */ /* 0x000fc8000001161a */
[----:B------:R-:W-:Y:S02]  /*71f0*/  IADD3 R13, PT, PT, R13, R18, R11 ;  /* 0x000000120d0d7210 */ /* 0x000fe40007ffe00b */
[----:B------:R-:W-:-:S03]  /*7200*/  SHF.L.W.U32.HI R11, R8, 0xa, R8 ;  /* 0x0000000a080b7819 */ /* 0x000fc60000010e08 */
[----:B------:R-:W-:Y:S01]  /*7210*/  IMAD.MOV.U32 R8, RZ, RZ, R13 ;  /* 0x000000ffff087224 */ /* 0x000fe200078e000d */
[----:B------:R-:W-:Y:S06]  /*7220*/  @!P0 BRA `(.L_x_2) ;  /* 0x0000000000308947 */ /* 0x000fec0003800000 */
[----:B------:R-:W-:-:S13]  /*7230*/  ISETP.GE.U32.AND P1, PT, R20, 0x1f, PT ;  /* 0x0000001f1400780c */ /* 0x000fda0003f26070 */
[----:B------:R-:W-:Y:S05]  /*7240*/  @!P1 BRA `(.L_x_3) ;  /* 0x0000000000209947 */ /* 0x000fea0003800000 */
[----:B------:R-:W-:-:S13]  /*7250*/  ISETP.GE.U32.AND P1, PT, R20, 0x2f, PT ;  /* 0x0000002f1400780c */ /* 0x000fda0003f26070 */
[----:B------:R-:W-:Y:S05]  /*7260*/  @!P1 BRA `(.L_x_4) ;  /* 0x0000000000109947 */ /* 0x000fea0003800000 */
[----:B------:R-:W-:-:S13]  /*7270*/  ISETP.GE.U32.AND P1, PT, R20, 0x3f, PT ;  /* 0x0000003f1400780c */ /* 0x000fda0003f26070 */
[----:B------:R-:W-:Y:S02]  /*7280*/  @P1 LOP3.LUT R13, R4, R5, R23, 0x96, !PT ;  /* 0x00000005040d1212 */ /* 0x000fe400078e9617 */
[----:B------:R-:W-:Y:S01]  /*7290*/  @!P1 LOP3.LUT R13, R5, R23, R4, 0xb8, !PT ;  /* 0x00000017050d9212 */ /* 0x000fe200078eb804 */
[----:B------:R-:W-:Y:S06]  /*72a0*/  BRA `(.L_x_5) ;  /* 0x0000000000147947 */ /* 0x000fec0003800000 */
.L_x_4:
[----:B------:R-:W-:Y:S01]  /*72b0*/  LOP3.LUT R13, R23, R4, R5, 0x2d, !PT ;  /* 0x00000004170d7212 */ /* 0x000fe200078e2d05 */
[----:B------:R-:W-:Y:S06]  /*72c0*/  BRA `(.L_x_5) ;  /* 0x00000000000c7947 */ /* 0x000fec0003800000 */
.L_x_3:
[----:B------:R-:W-:Y:S01]  /*72d0*/  LOP3.LUT R13, R23, R4, R5, 0xb8, !PT ;  /* 0x00000004170d7212 */ /* 0x000fe200078eb805 */
[----:B------:R-:W-:Y:S06]  /*72e0*/  BRA `(.L_x_5) ;  /* 0x0000000000047947 */ /* 0x000fec0003800000 */
.L_x_2:
[----:B------:R-:W-:-:S07]  /*72f0*/  LOP3.LUT R13, R4, R5, R23, 0x96, !PT ;  /* 0x00000005040d7212 */ /* 0x000fce00078e9617 */
.L_x_5:
[----:B------:R-:W2:Y:S04]  /*7300*/  LDL R15, [R22] ;  /* 0x00000000160f7983 */ /* 0x000ea80000100800 */
[----:B------:R-:W3:Y:S01]  /*7310*/  LDL R18, [R3] ;  /* 0x0000000003127983 */ /* 0x000ee20000100800 */
[----:B--2---:R-:W-:-:S06]  /*7320*/  IMAD R15, R15, 0x4, R24 ;  /* 0x000000040f0f7824 */ /* 0x004fcc00078e0218 */
[----:B------:R-:W2:Y:S02]  /*7330*/  LDL R15, [R15] ;  /* 0x000000000f0f7983 */ /* 0x000ea40000100800 */
[----:B--2---:R-:W-:Y:S02]  /*7340*/  IADD3 R13, PT, PT, R15, R13, R12 ;  /* 0x0000000d0f0d7210 */ /* 0x004fe40007ffe00c */
[----:B---3--:R-:W-:-:S03]  /*7350*/  IADD3 R12, PT, PT, -R18, 0x20, RZ ;  /* 0x00000020120c7810 */ /* 0x008fc60007ffe1ff */
[----:B------:R-:W-:-:S05]  /*7360*/  IMAD.IADD R13, R16, 0x1, R13 ;  /* 0x00000001100d7824 */ /* 0x000fca00078e020d */
        /* <DEDUP_REMOVED lines=14> */
.L_x_8:
[----:B------:R-:W-:Y:S01]  /*7450*/  LOP3.LUT R13, R11, R8, R9, 0x2d, !PT ;  /* 0x000000080b0d7212 */ /* 0x000fe200078e2d09 */
[----:B------:R-:W-:Y:S06]  /*7460*/  BRA `(.L_x_9) ;  /* 0x00000000000c7947 */ /* 0x000fec0003800000 */
.L_x_7:
[----:B------:R-:W-:Y:S01]  /*7470*/  LOP3.LUT R13, R9, R11, R8, 0xb8, !PT ;  /* 0x0000000b090d7212 */ /* 0x000fe200078eb808 */
[----:B------:R-:W-:Y:S06]  /*7480*/  BRA `(.L_x_9) ;  /* 0x0000000000047947 */ /* 0x000fec0003800000 */
.L_x_6:
[----:B------:R-:W-:-:S07]  /*7490*/  LOP3.LUT R13, R8, R9, R11, 0x96, !PT ;  /* 0x00000009080d7212 */ /* 0x000fce00078e960b */
.L_x_9:
[----:B------:R-:W2:Y:S04]  /*74a0*/  LDL R15, [R2] ;  /* 0x00000000020f7983 */ /* 0x000ea80000100800 */
[----:B------:R0:W3:Y:S01]  /*74b0*/  LDL R19, [R0] ;  /* 0x0000000000137983 */ /* 0x0000e20000100800 */
[----:B--2---:R-:W-:-:S06]  /*74c0*/  IMAD R15, R15, 0x4, R24 ;  /* 0x000000040f0f7824 */ /* 0x004fcc00078e0218 */
[----:B------:R-:W2:Y:S01]  /*74d0*/  LDL R15, [R15] ;  /* 0x000000000f0f7983 */ /* 0x000ea20000100800 */
[----:B------:R-:W-:-:S05]  /*74e0*/  VIADD R7, R7, 0x2 ;  /* 0x0000000207077836 */ /* 0x000fca0000000000 */
[----:B------:R-:W-:Y:S01]  /*74f0*/  ISETP.NE.AND P0, PT, R7, RZ, PT ;  /* 0x000000ff0700720c */ /* 0x000fe20003f05270 */
[----:B------:R-:W-:Y:S02]  /*7500*/  VIADD R3, R3, 0x8 ;  /* 0x0000000803037836 */ /* 0x000fe40000000000 */
[----:B------:R-:W-:Y:S02]  /*7510*/  VIADD R22, R22, 0x8 ;  /* 0x0000000816167836 */ /* 0x000fe40000000000 */
[----:B------:R-:W-:Y:S02]  /*7520*/  VIADD R2, R2, 0x8 ;  /* 0x0000000802027836 */ /* 0x000fe40000000000 */
[----:B0-----:R-:W-:Y:S01]  /*7530*/  VIADD R0, R0, 0x8 ;  /* 0x0000000800007836 */ /* 0x001fe20000000000 */
[----:B--2---:R-:W-:Y:S02]  /*7540*/  IADD3 R14, PT, PT, R15, R13, R14 ;  /* 0x0000000d0f0e7210 */ /* 0x004fe40007ffe00e */
[----:B---3--:R-:W-:-:S03]  /*7550*/  IADD3 R13, PT, PT, -R19, 0x20, RZ ;  /* 0x00000020130d7810 */ /* 0x008fc60007ffe1ff */
[----:B------:R-:W-:Y:S01]  /*7560*/  IMAD.IADD R14, R17, 0x1, R14 ;  /* 0x00000001110e7824 */ /* 0x000fe200078e020e */
[----:B------:R-:W-:-:S04]  /*7570*/  SHF.L.W.U32.HI R17, R9, 0xa, R9 ;  /* 0x0000000a09117819 */ /* 0x000fc80000010e09 */
[----:B------:R-:W-:Y:S02]  /*7580*/  SHF.L.U32 R19, R14, R19, RZ ;  /* 0x000000130e137219 */ /* 0x000fe400000006ff */
[----:B------:R-:W-:-:S04]  /*7590*/  SHF.R.U32.HI R13, RZ, R13, R14 ;  /* 0x0000000dff0d7219 */ /* 0x000fc8000001160e */
[----:B------:R-:W-:Y:S01]  /*75a0*/  IADD3 R9, PT, PT, R13, R19, R10 ;  /* 0x000000130d097210 */ /* 0x000fe20007ffe00a */
[----:B------:R-:W-:Y:S06]  /*75b0*/  @P0 BRA `(.L_x_10) ;  /* 0xfffffff8002c0947 */ /* 0x000fec000383ffff */
[----:B------:R-:W0:Y:S01]  /*75c0*/  LDCU.U8 UR4, c[0x3][URZ] ;  /* 0x00c00000ff0477ac */ /* 0x000e220008000000 */
[----:B------:R-:W-:-:S04]  /*75d0*/  IADD3 R4, PT, PT, R17, -0x10325477, R4 ;  /* 0xefcdab8911047810 */ /* 0x000fc80007ffe004 */
[----:B------:R-:W-:Y:S01]  /*75e0*/  LOP3.LUT R0, R4, 0xff, RZ, 0xc0, !PT ;  /* 0x000000ff04007812 */ /* 0x000fe200078ec0ff */
[----:B0-----:R-:W-:-:S06]  /*75f0*/  UPRMT UR4, UR4, 0x9910, URZ ;  /* 0x0000991004047896 */ /* 0x001fcc00080000ff */
[----:B------:R-:W-:-:S13]  /*7600*/  ISETP.NE.AND P0, PT, R0, UR4, PT ;  /* 0x0000000400007c0c */ /* 0x000fda000bf05270 */
[----:B------:R-:W-:Y:S05]  /*7610*/  @P0 EXIT ;  /* 0x000000000000094d */ /* 0x000fea0003800000 */
[----:B------:R-:W0:Y:S01]  /*7620*/  LDCU.U8 UR5, c[0x3][0x2] ;  /* 0x00c00040ff0577ac */ /* 0x000e220008000000 */
[C---:B------:R-:W-:Y:S02]  /*7630*/  PRMT R0, R4.reuse, 0x7632, R0 ;  /* 0x0000763204007816 */ /* 0x040fe40000000000 */
[----:B------:R-:W-:Y:S01]  /*7640*/  LOP3.LUT R2, R4, 0xffff, RZ, 0xc0, !PT ;  /* 0x0000ffff04027812 */ /* 0x000fe200078ec0ff */
[----:B------:R-:W1:Y:S01]  /*7650*/  LDCU.U8 UR4, c[0x3][0x1] ;  /* 0x00c00020ff0477ac */ /* 0x000e620008000000 */
[----:B------:R-:W-:Y:S02]  /*7660*/  LOP3.LUT R0, R0, 0xff, RZ, 0xc0, !PT ;  /* 0x000000ff00007812 */ /* 0x000fe400078ec0ff */
[----:B------:R-:W-:Y:S01]  /*7670*/  SHF.R.U32.HI R2, RZ, 0x8, R2 ;  /* 0x00000008ff027819 */ /* 0x000fe20000011602 */
[----:B------:R-:W2:Y:S01]  /*7680*/  LDCU.U8 UR6, c[0x3][0x3] ;  /* 0x00c00060ff0677ac */ /* 0x000ea20008000000 */
[----:B------:R-:W-:Y:S02]  /*7690*/  IADD3 R11, PT, PT, R11, -0x67452302, R12 ;  /* 0x98badcfe0b0b7810 */ /* 0x000fe40007ffe00c */
[----:B------:R-:W-:Y:S01]  /*76a0*/  PRMT R2, R2, 0x9910, RZ ;  /* 0x0000991002027816 */ /* 0x000fe200000000ff */
[----:B------:R-:W3:Y:S01]  /*76b0*/  LDCU.U8 UR7, c[0x3][0x4] ;  /* 0x00c00080ff0777ac */ /* 0x000ee20008000000 */
[----:B------:R-:W-:-:S02]  /*76c0*/  IADD3 R10, PT, PT, R10, 0x10325476, R23 ;  /* 0x103254760a0a7810 */ /* 0x000fc40007ffe017 */
[----:B------:R-:W-:Y:S02]  /*76d0*/  IADD3 R6, PT, PT, R9, -0x3c2d1e10, R6 ;  /* 0xc3d2e1f009067810 */ /* 0x000fe40007ffe006 */
[----:B------:R-:W-:Y:S01]  /*76e0*/  IADD3 R5, PT, PT, R8, 0x67452301, R5 ;  /* 0x6745230108057810 */ /* 0x000fe20007ffe005 */
[----:B0-----:R-:W-:Y:S01]  /*76f0*/  UPRMT UR8, UR5, 0x9910, URZ ;  /* 0x0000991005087896 */ /* 0x001fe200080000ff */
[----:B------:R-:W0:Y:S01]  /*7700*/  LDCU.U8 UR5, c[0x3][0x5] ;  /* 0x00c000a0ff0577ac */ /* 0x000e220008000000 */
[----:B-1----:R-:W-:Y:S02]  /*7710*/  UPRMT UR9, UR4, 0x9910, URZ ;  /* 0x0000991004097896 */ /* 0x002fe400080000ff */
[----:B--2---:R-:W-:-:S03]  /*7720*/  UPRMT UR10, UR6, 0x9910, URZ ;  /* 0x00009910060a7896 */ /* 0x004fc600080000ff */
[----:B------:R-:W-:-:S04]  /*7730*/  UMOV UR4, UR8 ;  /* 0x0000000800047c82 */ /* 0x000fc80008000000 */
[----:B------:R-:W1:Y:S01]  /*7740*/  LDCU.U8 UR8, c[0x3][0x6] ;  /* 0x00c000c0ff0877ac */ /* 0x000e620008000000 */
[----:B------:R-:W-:Y:S02]  /*7750*/  ISETP.NE.AND P0, PT, R0, UR4, PT ;  /* 0x0000000400007c0c */ /* 0x000fe4000bf05270 */
[----:B------:R-:W-:Y:S01]  /*7760*/  SHF.R.U32.HI R0, RZ, 0x18, R4 ;  /* 0x00000018ff007819 */ /* 0x000fe20000011604 */
[----:B------:R-:W-:Y:S01]  /*7770*/  UMOV UR4, UR9 ;  /* 0x0000000900047c82 */ /* 0x000fe20008000000 */
[----:B---3--:R-:W-:Y:S01]  /*7780*/  UPRMT UR9, UR7, 0x9910, URZ ;  /* 0x0000991007097896 */ /* 0x008fe200080000ff */
[----:B------:R-:W-:Y:S01]  /*7790*/  ISETP.NE.OR P0, PT, R2, UR4, P0 ;  /* 0x0000000402007c0c */ /* 0x000fe20008705670 */
[----:B------:R-:W2:Y:S01]  /*77a0*/  LDCU.U8 UR6, c[0x3][0x7] ;  /* 0x00c000e0ff0677ac */ /* 0x000ea20008000000 */
[----:B------:R-:W-:Y:S01]  /*77b0*/  PRMT R0, R0, 0x9910, RZ ;  /* 0x0000991000007816 */ /* 0x000fe200000000ff */
[----:B------:R-:W-:Y:S01]  /*77c0*/  UMOV UR4, UR10 ;  /* 0x0000000a00047c82 */ /* 0x000fe20008000000 */
[----:B0-----:R-:W-:-:S03]  /*77d0*/  UPRMT UR10, UR5, 0x9910, URZ ;  /* 0x00009910050a7896 */ /* 0x001fc600080000ff */
[----:B------:R-:W-:Y:S01]  /*77e0*/  IMAD.MOV.U32 R2, RZ, RZ, R0 ;  /* 0x000000ffff027224 */ /* 0x000fe200078e0000 */
[C---:B------:R-:W-:Y:S01]  /*77f0*/  LOP3.LUT R0, R11.reuse, 0xffff, RZ, 0xc0, !PT ;  /* 0x0000ffff0b007812 */ /* 0x040fe200078ec0ff */
[----:B------:R-:W0:Y:S03]  /*7800*/  LDCU.U8 UR7, c[0x3][0x8] ;  /* 0x00c00100ff0777ac */ /* 0x000e260008000000 */
[----:B------:R-:W-:Y:S01]  /*7810*/  ISETP.NE.OR P0, PT, R2, UR4, P0 ;  /* 0x0000000402007c0c */ /* 0x000fe20008705670 */
[----:B------:R-:W-:Y:S01]  /*7820*/  UMOV UR4, UR9 ;  /* 0x0000000900047c82 */ /* 0x000fe20008000000 */
[----:B------:R-:W-:Y:S01]  /*7830*/  SHF.R.U32.HI R0, RZ, 0x8, R0 ;  /* 0x00000008ff007819 */ /* 0x000fe20000011600 */
[----:B------:R-:W3:Y:S01]  /*7840*/  LDCU.U8 UR5, c[0x3][0x9] ;  /* 0x00c00120ff0577ac */ /* 0x000ee20008000000 */
[C---:B------:R-:W-:Y:S02]  /*7850*/  LOP3.LUT R2, R11.reuse, 0xff, RZ, 0xc0, !PT ;  /* 0x000000ff0b027812 */ /* 0x040fe400078ec0ff */
[----:B------:R-:W-:Y:S01]  /*7860*/  PRMT R0, R0, 0x9910, RZ ;  /* 0x0000991000007816 */ /* 0x000fe200000000ff */
[----:B-1----:R-:W-:Y:S01]  /*7870*/  UPRMT UR9, UR8, 0x9910, URZ ;  /* 0x0000991008097896 */ /* 0x002fe200080000ff */
[----:B------:R-:W-:Y:S01]  /*7880*/  ISETP.NE.OR P0, PT, R2, UR4, P0 ;  /* 0x0000000402007c0c */ /* 0x000fe20008705670 */
[----:B------:R-:W-:Y:S01]  /*7890*/  UMOV UR4, UR10 ;  /* 0x0000000a00047c82 */ /* 0x000fe20008000000 */
[----:B------:R-:W-:Y:S01]  /*78a0*/  PRMT R2, R11, 0x7632, R2 ;  /* 0x000076320b027816 */ /* 0x000fe20000000002 */
[----:B------:R-:W1:Y:S01]  /*78b0*/  LDCU.U8 UR8, c[0x3][0xa] ;  /* 0x00c00140ff0877ac */ /* 0x000e620008000000 */
[----:B------:R-:W-:-:S02]  /*78c0*/  ISETP.NE.OR P0, PT, R0, UR4, P0 ;  /* 0x0000000400007c0c */ /* 0x000fc40008705670 */
[----:B------:R-:W-:Y:S01]  /*78d0*/  SHF.R.U32.HI R0, RZ, 0x18, R11 ;  /* 0x00000018ff007819 */ /* 0x000fe2000001160b */
[----:B--2---:R-:W-:Y:S01]  /*78e0*/  UPRMT UR10, UR6, 0x9910, URZ ;  /* 0x00009910060a7896 */ /* 0x004fe200080000ff */
[----:B------:R-:W-:Y:S01]  /*78f0*/  LOP3.LUT R2, R2, 0xff, RZ, 0xc0, !PT ;  /* 0x000000ff02027812 */ /* 0x000fe200078ec0ff */
[----:B------:R-:W-:Y:S01]  /*7900*/  UMOV UR4, UR9 ;  /* 0x0000000900047c82 */ /* 0x000fe20008000000 */
[----:B------:R-:W-:Y:S01]  /*7910*/  PRMT R0, R0, 0x9910, RZ ;  /* 0x0000991000007816 */ /* 0x000fe200000000ff */
[----:B0-----:R-:W-:Y:S01]  /*7920*/  UPRMT UR9, UR7, 0x9910, URZ ;  /* 0x0000991007097896 */ /* 0x001fe200080000ff */
[----:B------:R-:W-:Y:S01]  /*7930*/  ISETP.NE.OR P0, PT, R2, UR4, P0 ;  /* 0x0000000402007c0c */ /* 0x000fe20008705670 */
[----:B------:R-:W0:Y:S02]  /*7940*/  LDCU.U8 UR6, c[0x3][0xb] ;  /* 0x00c00160ff0677ac */ /* 0x000e240008000000 */
[----:B------:R-:W-:Y:S01]  /*7950*/  IMAD.MOV.U32 R2, RZ, RZ, R0 ;  /* 0x000000ffff027224 */ /* 0x000fe200078e0000 */
[----:B------:R-:W-:Y:S01]  /*7960*/  LOP3.LUT R0, R10, 0xffff, RZ, 0xc0, !PT ;  /* 0x0000ffff0a007812 */ /* 0x000fe200078ec0ff */
[----:B------:R-:W-:Y:S01]  /*7970*/  UMOV UR4, UR10 ;  /* 0x0000000a00047c82 */ /* 0x000fe20008000000 */
[----:B---3--:R-:W-:-:S02]  /*7980*/  UPRMT UR10, UR5, 0x9910, URZ ;  /* 0x00009910050a7896 */ /* 0x008fc400080000ff */
[----:B------:R-:W-:Y:S01]  /*7990*/  ISETP.NE.OR P0, PT, R2, UR4, P0 ;  /* 0x0000000402007c0c */ /* 0x000fe20008705670 */
[----:B------:R-:W2:Y:S01]  /*79a0*/  LDCU.U8 UR7, c[0x3][0xc] ;  /* 0x00c00180ff0777ac */ /* 0x000ea20008000000 */
[----:B------:R-:W-:Y:S02]  /*79b0*/  SHF.R.U32.HI R0, RZ, 0x8, R0 ;  /* 0x00000008ff007819 */ /* 0x000fe40000011600 */
[----:B------:R-:W-:Y:S01]  /*79c0*/  LOP3.LUT R2, R10, 0xff, RZ, 0xc0, !PT ;  /* 0x000000ff0a027812 */ /* 0x000fe200078ec0ff */
[----:B------:R-:W-:Y:S01]  /*79d0*/  UMOV UR4, UR9 ;  /* 0x0000000900047c82 */ /* 0x000fe20008000000 */
[----:B------:R-:W-:Y:S01]  /*79e0*/  PRMT R0, R0, 0x9910, RZ ;  /* 0x0000991000007816 */ /* 0x000fe200000000ff */
[----:B------:R-:W3:Y:S01]  /*79f0*/  LDCU.U8 UR5, c[0x3][0xd] ;  /* 0x00c001a0ff0577ac */ /* 0x000ee20008000000 */
[----:B------:R-:W-:Y:S02]  /*7a00*/  ISETP.NE.OR P0, PT, R2, UR4, P0 ;  /* 0x0000000402007c0c */ /* 0x000fe40008705670 */
[----:B------:R-:W-:Y:S01]  /*7a10*/  PRMT R2, R10, 0x7632, R2 ;  /* 0x000076320a027816 */ /* 0x000fe20000000002 */
[----:B------:R-:W-:Y:S01]  /*7a20*/  UMOV UR4, UR10 ;  /* 0x0000000a00047c82 */ /* 0x000fe20008000000 */
[----:B-1----:R-:W-:Y:S01]  /*7a30*/  UPRMT UR9, UR8, 0x9910, URZ ;  /* 0x0000991008097896 */ /* 0x002fe200080000ff */
[----:B------:R-:W-:Y:S01]  /*7a40*/  ISETP.NE.OR P0, PT, R0, UR4, P0 ;  /* 0x0000000400007c0c */ /* 0x000fe20008705670 */
[----:B------:R-:W1:Y:S01]  /*7a50*/  LDCU.U8 UR8, c[0x3][0xe] ;  /* 0x00c001c0ff0877ac */ /* 0x000e620008000000 */
[----:B------:R-:W-:-:S02]  /*7a60*/  SHF.R.U32.HI R0, RZ, 0x18, R10 ;  /* 0x00000018ff007819 */ /* 0x000fc4000001160a */
[----:B------:R-:W-:Y:S01]  /*7a70*/  LOP3.LUT R2, R2, 0xff, RZ, 0xc0, !PT ;  /* 0x000000ff02027812 */ /* 0x000fe200078ec0ff */
[----:B0-----:R-:W-:Y:S01]  /*7a80*/  UPRMT UR10, UR6, 0x9910, URZ ;  /* 0x00009910060a7896 */ /* 0x001fe200080000ff */
[----:B------:R-:W-:Y:S01]  /*7a90*/  PRMT R0, R0, 0x9910, RZ ;  /* 0x0000991000007816 */ /* 0x000fe200000000ff */
[----:B------:R-:W-:Y:S01]  /*7aa0*/  UMOV UR4, UR9 ;  /* 0x0000000900047c82 */ /* 0x000fe20008000000 */
[----:B------:R-:W0:Y:S01]  /*7ab0*/  LDCU.U8 UR6, c[0x3][0xf] ;  /* 0x00c001e0ff0677ac */ /* 0x000e220008000000 */
[----:B------:R-:W-:Y:S02]  /*7ac0*/  ISETP.NE.OR P0, PT, R2, UR4, P0 ;  /* 0x0000000402007c0c */ /* 0x000fe40008705670 */
[----:B------:R-:W-:Y:S01]  /*7ad0*/  IMAD.MOV.U32 R2, RZ, RZ, R0 ;  /* 0x000000ffff027224 */ /* 0x000fe200078e0000 */
[----:B--2---:R-:W-:Y:S01]  /*7ae0*/  UPRMT UR9, UR7, 0x9910, URZ ;  /* 0x0000991007097896 */ /* 0x004fe200080000ff */
[----:B------:R-:W-:Y:S01]  /*7af0*/  LOP3.LUT R0, R6, 0xffff, RZ, 0xc0, !PT ;  /* 0x0000ffff06007812 */ /* 0x000fe200078ec0ff */
[----:B------:R-:W-:Y:S01]  /*7b00*/  UMOV UR4, UR10 ;  /* 0x0000000a00047c82 */ /* 0x000fe20008000000 */
[----:B---3--:R-:W-:Y:S01]  /*7b10*/  UPRMT UR10, UR5, 0x9910, URZ ;  /* 0x00009910050a7896 */ /* 0x008fe200080000ff */
[----:B------:R-:W-:Y:S01]  /*7b20*/  ISETP.NE.OR P0, PT, R2, UR4, P0 ;  /* 0x0000000402007c0c */ /* 0x000fe20008705670 */
[----:B------:R-:W2:Y:S01]  /*7b30*/  LDCU.U8 UR7, c[0x3][0x10] ;  /* 0x00c00200ff0777ac */ /* 0x000ea20008000000 */
[----:B------:R-:W-:-:S02]  /*7b40*/  SHF.R.U32.HI R0, RZ, 0x8, R0 ;  /* 0x00000008ff007819 */ /* 0x000fc40000011600 */
        /* <DEDUP_REMOVED lines=14> */
[----:B------:R-:W0:Y:S01]  /*7c30*/  LDCU.U8 UR6, c[0x3][0x13] ;  /* 0x00c00260ff0677ac */ /* 0x000e220008000000 */
[----:B------:R-:W-:Y:S01]  /*7c40*/  LOP3.LUT R0, R5, 0xffff, RZ, 0xc0, !PT ;  /* 0x0000ffff05007812 */ /* 0x000fe200078ec0ff */
[----:B------:R-:W-:Y:S01]  /*7c50*/  UMOV UR4, UR9 ;  /* 0x0000000900047c82 */ /* 0x000fe20008000000 */
[----:B--2---:R-:W-:Y:S01]  /*7c60*/  UPRMT UR7, UR7, 0x9910, URZ ;  /* 0x0000991007077896 */ /* 0x004fe200080000ff */
[----:B------:R-:W-:Y:S01]  /*7c70*/  ISETP.NE.OR P0, PT, R2, UR4, P0 ;  /* 0x0000000402007c0c */ /* 0x000fe20008705670 */
[----:B------:R-:W-:Y:S01]  /*7c80*/  IMAD.MOV.U32 R2, RZ, RZ, R3 ;  /* 0x000000ffff027224 */ /* 0x000fe200078e0003 */
[----:B------:R-:W-:Y:S01]  /*7c90*/  UMOV UR4, UR10 ;  /* 0x0000000a00047c82 */ /* 0x000fe20008000000 */
[----:B---3--:R-:W-:Y:S01]  /*7ca0*/  UPRMT UR5, UR5, 0x9910, URZ ;  /* 0x0000991005057896 */ /* 0x008fe200080000ff */
[----:B------:R-:W-:-:S02]  /*7cb0*/  SHF.R.U32.HI R0, RZ, 0x8, R0 ;  /* 0x00000008ff007819 */ /* 0x000fc40000011600 */
[----:B------:R-:W-:Y:S01]  /*7cc0*/  ISETP.NE.OR P0, PT, R2, UR4, P0 ;  /* 0x0000000402007c0c */ /* 0x000fe20008705670 */
[----:B------:R-:W-:Y:S01]  /*7cd0*/  UMOV UR4, UR7 ;  /* 0x0000000700047c82 */ /* 0x000fe20008000000 */
[C---:B------:R-:W-:Y:S01]  /*7ce0*/  LOP3.LUT R2, R5.reuse, 0xff, RZ, 0xc0, !PT ;  /* 0x000000ff05027812 */ /* 0x040fe200078ec0ff */
[----:B-1----:R-:W-:Y:S01]  /*7cf0*/  UPRMT UR8, UR8, 0x9910, URZ ;  /* 0x0000991008087896 */ /* 0x002fe200080000ff */
[----:B------:R-:W-:Y:S02]  /*7d00*/  PRMT R3, R0, 0x9910, RZ ;  /* 0x0000991000037816 */ /* 0x000fe400000000ff */
[----:B------:R-:W-:Y:S01]  /*7d10*/  ISETP.NE.OR P0, PT, R2, UR4, P0 ;  /* 0x0000000402007c0c */ /* 0x000fe20008705670 */
[----:B------:R-:W-:Y:S01]  /*7d20*/  UMOV UR4, UR5 ;  /* 0x0000000500047c82 */ /* 0x000fe20008000000 */
[----:B------:R-:W-:Y:S01]  /*7d30*/  PRMT R2, R5, 0x7632, R2 ;  /* 0x0000763205027816 */ /* 0x000fe20000000002 */
[----:B0-----:R-:W-:Y:S01]  /*7d40*/  UPRMT UR6, UR6, 0x9910, URZ ;  /* 0x0000991006067896 */ /* 0x001fe200080000ff */
[----:B------:R-:W-:-:S02]  /*7d50*/  SHF.R.U32.HI R0, RZ, 0x18, R5 ;  /* 0x00000018ff007819 */ /* 0x000fc40000011605 */
[----:B------:R-:W-:Y:S01]  /*7d60*/  ISETP.NE.OR P0, PT, R3, UR4, P0 ;  /* 0x0000000403007c0c */ /* 0x000fe20008705670 */
[----:B------:R-:W-:Y:S01]  /*7d70*/  UMOV UR4, UR8 ;  /* 0x0000000800047c82 */ /* 0x000fe20008000000 */
[----:B------:R-:W-:Y:S02]  /*7d80*/  LOP3.LUT R2, R2, 0xff, RZ, 0xc0, !PT ;  /* 0x000000ff02027812 */ /* 0x000fe400078ec0ff */
[----:B------:R-:W-:Y:S02]  /*7d90*/  PRMT R0, R0, 0x9910, RZ ;  /* 0x0000991000007816 */ /* 0x000fe400000000ff */
[----:B------:R-:W-:Y:S01]  /*7da0*/  ISETP.NE.OR P0, PT, R2, UR4, P0 ;  /* 0x0000000402007c0c */ /* 0x000fe20008705670 */
[----:B------:R-:W-:-:S03]  /*7db0*/  UMOV UR4, UR6 ;  /* 0x0000000600047c82 */ /* 0x000fc60008000000 */
[----:B------:R-:W-:-:S13]  /*7dc0*/  ISETP.NE.OR P0, PT, R0, UR4, P0 ;  /* 0x0000000400007c0c */ /* 0x000fda0008705670 */
[----:B------:R-:W-:Y:S05]  /*7dd0*/  @P0 EXIT ;  /* 0x000000000000094d */ /* 0x000fea0003800000 */
[----:B------:R-:W0:Y:S01]  /*7de0*/  LDC.64 R2, c[0x0][0x3a8] ;  /* 0x0000ea00ff027b82 */ /* 0x000e220000000a00 */
[----:B------:R-:W0:Y:S02]  /*7df0*/  LDCU.64 UR4, c[0x0][0x358] ;  /* 0x00006b00ff0477ac */ /* 0x000e240008000a00 */
[----:B0-----:R-:W-:Y:S01]  /*7e00*/  ATOMG.E.EXCH.64.STRONG.GPU PT, RZ, desc[UR4][R2.64], R28 ;  /* 0x8000001c02ff79a8 */ /* 0x001fe2000c1ef504 */
[----:B------:R-:W-:Y:S05]  /*7e10*/  EXIT ;  /* 0x000000000000794d */ /* 0x000fea0003800000 */
.L_x_11:
[----:B------:R-:W-:-:S00]  /*7e20*/  BRA `(.L_x_11) ;  /* 0xfffffffc00fc7947 */ /* 0x000fc0000383ffff */
[----:B------:R-:W-:-:S00]  /*7e30*/  NOP ;  /* 0x0000000000007918 */ /* 0x000fc00000000000 */
        /* <DEDUP_REMOVED lines=12> */
.L_x_12:


//--------------------- .nv.shared.reserved.0     --------------------------
	.section	.nv.shared.reserved.0,"aw",@nobits
	.weak		__nv_reservedSMEM_offset_0_alias
	.size		__nv_reservedSMEM_offset_0_alias, 0, 64
	.other		__nv_reservedSMEM_offset_0_alias,@"STO_CUDA_RESERVED_SHARED STV_DEFAULT"
__nv_reservedSMEM_offset_0_alias:
	.zero		0
	.zero		64


//--------------------- .nv.constant0.generate_and_check_keys --------------------------
	.section	.nv.constant0.generate_and_check_keys,"a",@progbits
	.sectionflags	@""
	.align	4
.nv.constant0.generate_and_check_keys:
	.zero		944


//--------------------- SYMBOLS --------------------------

	.type		.nv.reservedSmem.offset0,@object
	.size		.nv.reservedSmem.offset0,0x4
